def attn_fwd(
    Q,
    K,
    V,
    Out,
    Lse,
    sm_scale,
    stride_qz,
    stride_qh,
    stride_qm,
    stride_qk,
    stride_kz,
    stride_kh,
    stride_kn,
    stride_kk,
    stride_vz,
    stride_vh,
    stride_vn,
    stride_vk,
    stride_oz,
    stride_oh,
    stride_om,
    stride_ok,
    seqlen_q,
    seqlen_k,
    BLOCK_M: tl.constexpr,
    BLOCK_N: tl.constexpr,
    HEAD_DIM: tl.constexpr,
    CAUSAL: tl.constexpr,
):
    start_m = tl.program_id(0)
    off_hz = tl.program_id(1)
    q_off = off_hz * stride_qh
    k_off = off_hz * stride_kh
    v_off = off_hz * stride_vh
    offs_m = start_m * BLOCK_M + tl.arange(0, BLOCK_M)
    offs_d = tl.arange(0, HEAD_DIM)
    offs_n = tl.arange(0, BLOCK_N)
    q_ptrs = Q + q_off + offs_m[:, None] * stride_qm + offs_d[None, :] * stride_qk
    k_ptrs = K + k_off + offs_d[:, None] * stride_kk + offs_n[None, :] * stride_kn
    v_ptrs = V + v_off + offs_n[:, None] * stride_vn + offs_d[None, :] * stride_vk
    m_i = tl.full([BLOCK_M], float("-inf"), dtype=tl.float32)
    l_i = tl.zeros([BLOCK_M], dtype=tl.float32) + 1.0
    acc = tl.zeros([BLOCK_M, HEAD_DIM], dtype=tl.float32)
    q = tl.load(q_ptrs)
    acc, l_i, m_i = _attn_fwd_inner(
        acc,
        l_i,
        m_i,
        q,
        k_ptrs,
        v_ptrs,
        sm_scale,
        stride_kn,
        stride_vn,
        start_m,
        seqlen_k,
        BLOCK_M,
        BLOCK_N,
        HEAD_DIM,
        CAUSAL,
    )
    acc = acc / l_i[:, None]
    lse = m_i + tl.math.log2(l_i) / 1.4426950408889634
    o_ptrs = (
        Out
        + off_hz * stride_oh
        + offs_m[:, None] * stride_om
        + offs_d[None, :] * stride_ok
    )
    tl.store(o_ptrs, acc.to(Out.dtype.element_ty))
    tl.store(Lse + off_hz * seqlen_q + offs_m, lse)

# config = {"BLOCK_M": 32, "BLOCK_N": 16, "HEAD_DIM": 256, "arch": "sm_100", "causal": false, "dtype": "bf16", "num_stages": 3, "num_warps": 8}
# arch = sm_100


// ===== COMPILED SASS (sm_100a) =====

	.target	sm_100a

	.elftype	@"ET_EXEC"


//--------------------- .note.nv.tkinfo           --------------------------
	.section	.note.nv.tkinfo,"",@"SHT_NOTE"
	.sectionflags	@"SHF_NOTE_NV_TKINFO"
	.tkinfo
        /*0018*/ 	.word	0x00000081
        /*0030*/ 	.string	""
        /*0030*/ 	.string	"ptxas-blackwell"
        /*0030*/ 	.string	"Cuda compilation tools, release 12.9, V12.9.86"
        /*0030*/ 	.string	"Build cuda_12.9.r12.9/compiler.36037853_0"
        /*0030*/ 	.string	"-v  -suppress-debug-info  -lineinfo  -arch sm_100a "



//--------------------- .note.nv.cuver            --------------------------
	.section	.note.nv.cuver,"",@"SHT_NOTE"
	.sectionflags	@"SHF_NOTE_NV_CUVER"
        /*0018*/ 	.short	0x0001
        /*001a*/ 	.short	0x0064
        /*001c*/ 	.short	0x0001
        /*001e*/ 	.short	0x0000
        /*0020*/ 	.short	0x0001
        /*0022*/ 	.short	0x0000


//--------------------- .nv.info                  --------------------------
	.section	.nv.info,"",@"SHT_CUDA_INFO"
	.align	4


	//----- nvinfo : EIATTR_REGCOUNT
	.align		4
        /*0000*/ 	.byte	0x04, 0x2f
        /*0002*/ 	.short	(.L_2 - .L_1)
	.align		4
.L_1:
        /*0004*/ 	.word	index@(attn_fwd)
        /*0008*/ 	.word	0x000000a6


	//----- nvinfo : EIATTR_FRAME_SIZE
	.align		4
.L_2:
        /*000c*/ 	.byte	0x04, 0x11
        /*000e*/ 	.short	(.L_4 - .L_3)
	.align		4
.L_3:
        /*0010*/ 	.word	index@(attn_fwd)
        /*0014*/ 	.word	0x00000000


	//----- nvinfo : EIATTR_MIN_STACK_SIZE
	.align		4
.L_4:
        /*0018*/ 	.byte	0x04, 0x12
        /*001a*/ 	.short	(.L_6 - .L_5)
	.align		4
.L_5:
        /*001c*/ 	.word	index@(attn_fwd)
        /*0020*/ 	.word	0x00000000
.L_6:


//--------------------- .nv.info.attn_fwd         --------------------------
	.section	.nv.info.attn_fwd,"",@"SHT_CUDA_INFO"
	.sectionflags	@""
	.align	4


	//----- nvinfo : EIATTR_CUDA_API_VERSION
	.align		4
        /*0000*/ 	.byte	0x04, 0x37
        /*0002*/ 	.short	(.L_8 - .L_7)
.L_7:
        /*0004*/ 	.word	0x00000081


	//----- nvinfo : EIATTR_KPARAM_INFO
	.align		4
.L_8:
        /*0008*/ 	.byte	0x04, 0x17
        /*000a*/ 	.short	(.L_10 - .L_9)
.L_9:
        /*000c*/ 	.word	0x00000000
        /*0010*/ 	.short	0x0019
        /*0012*/ 	.short	0x0080
        /*0014*/ 	.byte	0x00, 0xf4, 0x21, 0x00


	//----- nvinfo : EIATTR_KPARAM_INFO
	.align		4
.L_10:
        /*0018*/ 	.byte	0x04, 0x17
        /*001a*/ 	.short	(.L_12 - .L_11)
.L_11:
        /*001c*/ 	.word	0x00000000
        /*0020*/ 	.short	0x0018
        /*0022*/ 	.short	0x0078
        /*0024*/ 	.byte	0x00, 0xf4, 0x21, 0x00


	//----- nvinfo : EIATTR_KPARAM_INFO
	.align		4
.L_12:
        /*0028*/ 	.byte	0x04, 0x17
        /*002a*/ 	.short	(.L_14 - .L_13)
.L_13:
        /*002c*/ 	.word	0x00000000
        /*0030*/ 	.short	0x0017
        /*0032*/ 	.short	0x0070
        /*0034*/ 	.byte	0x00, 0xf0, 0x11, 0x00


	//----- nvinfo : EIATTR_KPARAM_INFO
	.align		4
.L_14:
        /*0038*/ 	.byte	0x04, 0x17
        /*003a*/ 	.short	(.L_16 - .L_15)
.L_15:
        /*003c*/ 	.word	0x00000000
        /*0040*/ 	.short	0x0016
        /*0042*/ 	.short	0x006c
        /*0044*/ 	.byte	0x00, 0xf0, 0x11, 0x00


	//----- nvinfo : EIATTR_KPARAM_INFO
	.align		4
.L_16:
        /*0048*/ 	.byte	0x04, 0x17
        /*004a*/ 	.short	(.L_18 - .L_17)
.L_17:
        /*004c*/ 	.word	0x00000000
        /*0050*/ 	.short	0x0015
        /*0052*/ 	.short	0x0068
        /*0054*/ 	.byte	0x00, 0xf0, 0x11, 0x00


	//----- nvinfo : EIATTR_KPARAM_INFO
	.align		4
.L_18:
        /*0058*/ 	.byte	0x04, 0x17
        /*005a*/ 	.short	(.L_20 - .L_19)
.L_19:
        /*005c*/ 	.word	0x00000000
        /*0060*/ 	.short	0x0014
        /*0062*/ 	.short	0x0064
        /*0064*/ 	.byte	0x00, 0xf0, 0x11, 0x00


	//----- nvinfo : EIATTR_KPARAM_INFO
	.align		4
.L_20:
        /*0068*/ 	.byte	0x04, 0x17
        /*006a*/ 	.short	(.L_22 - .L_21)
.L_21:
        /*006c*/ 	.word	0x00000000
        /*0070*/ 	.short	0x0013
        /*0072*/ 	.short	0x0060
        /*0074*/ 	.byte	0x00, 0xf0, 0x11, 0x00


	//----- nvinfo : EIATTR_KPARAM_INFO
	.align		4
.L_22:
        /*0078*/ 	.byte	0x04, 0x17
        /*007a*/ 	.short	(.L_24 - .L_23)
.L_23:
        /*007c*/ 	.word	0x00000000
        /*0080*/ 	.short	0x0012
        /*0082*/ 	.short	0x005c
        /*0084*/ 	.byte	0x00, 0xf0, 0x11, 0x00


	//----- nvinfo : EIATTR_KPARAM_INFO
	.align		4
.L_24:
        /*0088*/ 	.byte	0x04, 0x17
        /*008a*/ 	.short	(.L_26 - .L_25)
.L_25:
        /*008c*/ 	.word	0x00000000
        /*0090*/ 	.short	0x0011
        /*0092*/ 	.short	0x0058
        /*0094*/ 	.byte	0x00, 0xf0, 0x11, 0x00


	//----- nvinfo : EIATTR_KPARAM_INFO
	.align		4
.L_26:
        /*0098*/ 	.byte	0x04, 0x17
        /*009a*/ 	.short	(.L_28 - .L_27)
.L_27:
        /*009c*/ 	.word	0x00000000
        /*00a0*/ 	.short	0x0010
        /*00a2*/ 	.short	0x0054
        /*00a4*/ 	.byte	0x00, 0xf0, 0x11, 0x00


	//----- nvinfo : EIATTR_KPARAM_INFO
	.align		4
.L_28:
        /*00a8*/ 	.byte	0x04, 0x17
        /*00aa*/ 	.short	(.L_30 - .L_29)
.L_29:
        /*00ac*/ 	.word	0x00000000
        /*00b0*/ 	.short	0x000f
        /*00b2*/ 	.short	0x0050
        /*00b4*/ 	.byte	0x00, 0xf0, 0x11, 0x00


	//----- nvinfo : EIATTR_KPARAM_INFO
	.align		4
.L_30:
        /*00b8*/ 	.byte	0x04, 0x17
        /*00ba*/ 	.short	(.L_32 - .L_31)
.L_31:
        /*00bc*/ 	.word	0x00000000
        /*00c0*/ 	.short	0x000e
        /*00c2*/ 	.short	0x004c
        /*00c4*/ 	.byte	0x00, 0xf0, 0x11, 0x00


	//----- nvinfo : EIATTR_KPARAM_INFO
	.align		4
.L_32:
        /*00c8*/ 	.byte	0x04, 0x17
        /*00ca*/ 	.short	(.L_34 - .L_33)
.L_33:
        /*00cc*/ 	.word	0x00000000
        /*00d0*/ 	.short	0x000d
        /*00d2*/ 	.short	0x0048
        /*00d4*/ 	.byte	0x00, 0xf0, 0x11, 0x00


	//----- nvinfo : EIATTR_KPARAM_INFO
	.align		4
.L_34:
        /*00d8*/ 	.byte	0x04, 0x17
        /*00da*/ 	.short	(.L_36 - .L_35)
.L_35:
        /*00dc*/ 	.word	0x00000000
        /*00e0*/ 	.short	0x000c
        /*00e2*/ 	.short	0x0044
        /*00e4*/ 	.byte	0x00, 0xf0, 0x11, 0x00


	//----- nvinfo : EIATTR_KPARAM_INFO
	.align		4
.L_36:
        /*00e8*/ 	.byte	0x04, 0x17
        /*00ea*/ 	.short	(.L_38 - .L_37)
.L_37:
        /*00ec*/ 	.word	0x00000000
        /*00f0*/ 	.short	0x000b
        /*00f2*/ 	.short	0x0040
        /*00f4*/ 	.byte	0x00, 0xf0, 0x11, 0x00


	//----- nvinfo : EIATTR_KPARAM_INFO
	.align		4
.L_38:
        /*00f8*/ 	.byte	0x04, 0x17
        /*00fa*/ 	.short	(.L_40 - .L_39)
.L_39:
        /*00fc*/ 	.word	0x00000000
        /*0100*/ 	.short	0x000a
        /*0102*/ 	.short	0x003c
        /*0104*/ 	.byte	0x00, 0xf0, 0x11, 0x00


	//----- nvinfo : EIATTR_KPARAM_INFO
	.align		4
.L_40:
        /*0108*/ 	.byte	0x04, 0x17
        /*010a*/ 	.short	(.L_42 - .L_41)
.L_41:
        /*010c*/ 	.word	0x00000000
        /*0110*/ 	.short	0x0009
        /*0112*/ 	.short	0x0038
        /*0114*/ 	.byte	0x00, 0xf0, 0x11, 0x00


	//----- nvinfo : EIATTR_KPARAM_INFO
	.align		4
.L_42:
        /*0118*/ 	.byte	0x04, 0x17
        /*011a*/ 	.short	(.L_44 - .L_43)
.L_43:
        /*011c*/ 	.word	0x00000000
        /*0120*/ 	.short	0x0008
        /*0122*/ 	.short	0x0034
        /*0124*/ 	.byte	0x00, 0xf0, 0x11, 0x00


	//----- nvinfo : EIATTR_KPARAM_INFO
	.align		4
.L_44:
        /*0128*/ 	.byte	0x04, 0x17
        /*012a*/ 	.short	(.L_46 - .L_45)
.L_45:
        /*012c*/ 	.word	0x00000000
        /*0130*/ 	.short	0x0007
        /*0132*/ 	.short	0x0030
        /*0134*/ 	.byte	0x00, 0xf0, 0x11, 0x00


	//----- nvinfo : EIATTR_KPARAM_INFO
	.align		4
.L_46:
        /*0138*/ 	.byte	0x04, 0x17
        /*013a*/ 	.short	(.L_48 - .L_47)
.L_47:
        /*013c*/ 	.word	0x00000000
        /*0140*/ 	.short	0x0006
        /*0142*/ 	.short	0x002c
        /*0144*/ 	.byte	0x00, 0xf0, 0x11, 0x00


	//----- nvinfo : EIATTR_KPARAM_INFO
	.align		4
.L_48:
        /*0148*/ 	.byte	0x04, 0x17
        /*014a*/ 	.short	(.L_50 - .L_49)
.L_49:
        /*014c*/ 	.word	0x00000000
        /*0150*/ 	.short	0x0005
        /*0152*/ 	.short	0x0028
        /*0154*/ 	.byte	0x00, 0xf0, 0x11, 0x00


	//----- nvinfo : EIATTR_KPARAM_INFO
	.align		4
.L_50:
        /*0158*/ 	.byte	0x04, 0x17
        /*015a*/ 	.short	(.L_52 - .L_51)
.L_51:
        /*015c*/ 	.word	0x00000000
        /*0160*/ 	.short	0x0004
        /*0162*/ 	.short	0x0020
        /*0164*/ 	.byte	0x00, 0xf4, 0x21, 0x00


	//----- nvinfo : EIATTR_KPARAM_INFO
	.align		4
.L_52:
        /*0168*/ 	.byte	0x04, 0x17
        /*016a*/ 	.short	(.L_54 - .L_53)
.L_53:
        /*016c*/ 	.word	0x00000000
        /*0170*/ 	.short	0x0003
        /*0172*/ 	.short	0x0018
        /*0174*/ 	.byte	0x00, 0xf4, 0x21, 0x00


	//----- nvinfo : EIATTR_KPARAM_INFO
	.align		4
.L_54:
        /*0178*/ 	.byte	0x04, 0x17
        /*017a*/ 	.short	(.L_56 - .L_55)
.L_55:
        /*017c*/ 	.word	0x00000000
        /*0180*/ 	.short	0x0002
        /*0182*/ 	.short	0x0010
        /*0184*/ 	.byte	0x00, 0xf4, 0x21, 0x00


	//----- nvinfo : EIATTR_KPARAM_INFO
	.align		4
.L_56:
        /*0188*/ 	.byte	0x04, 0x17
        /*018a*/ 	.short	(.L_58 - .L_57)
.L_57:
        /*018c*/ 	.word	0x00000000
        /*0190*/ 	.short	0x0001
        /*0192*/ 	.short	0x0008
        /*0194*/ 	.byte	0x00, 0xf4, 0x21, 0x00


	//----- nvinfo : EIATTR_KPARAM_INFO
	.align		4
.L_58:
        /*0198*/ 	.byte	0x04, 0x17
        /*019a*/ 	.short	(.L_60 - .L_59)
.L_59:
        /*019c*/ 	.word	0x00000000
        /*01a0*/ 	.short	0x0000
        /*01a2*/ 	.short	0x0000
        /*01a4*/ 	.byte	0x00, 0xf4, 0x21, 0x00


	//----- nvinfo : EIATTR_SPARSE_MMA_MASK
	.align		4
.L_60:
        /*01a8*/ 	.byte	0x03, 0x50
        /*01aa*/ 	.short	0x0000


	//----- nvinfo : EIATTR_MAXREG_COUNT
	.align		4
        /*01ac*/ 	.byte	0x03, 0x1b
        /*01ae*/ 	.short	0x00ff


	//----- nvinfo : EIATTR_NUM_BARRIERS
	.align		4
        /*01b0*/ 	.byte	0x02, 0x4c
        /*01b2*/ 	.byte	0x01
	.zero		1


	//----- nvinfo : EIATTR_COOP_GROUP_MASK_REGIDS
	.align		4
        /*01b4*/ 	.byte	0x04, 0x29
        /*01b6*/ 	.short	(.L_62 - .L_61)


	//   ....[0]....
.L_61:
        /*01b8*/ 	.word	0xffffffff


	//   ....[1]....
        /*01bc*/ 	.word	0xffffffff


	//   ....[2]....
        /*01c0*/ 	.word	0xffffffff


	//   ....[3]....
        /*01c4*/ 	.word	0xffffffff


	//   ....[4]....
        /*01c8*/ 	.word	0xffffffff


	//   ....[5]....
        /*01cc*/ 	.word	0xffffffff


	//   ....[6]....
        /*01d0*/ 	.word	0xffffffff


	//   ....[7]....
        /*01d4*/ 	.word	0xffffffff


	//   ....[8]....
        /*01d8*/ 	.word	0xffffffff


	//   ....[9]....
        /*01dc*/ 	.word	0xffffffff


	//   ....[10]....
        /*01e0*/ 	.word	0xffffffff


	//   ....[11]....
        /*01e4*/ 	.word	0xffffffff


	//   ....[12]....
        /*01e8*/ 	.word	0xffffffff


	//   ....[13]....
        /*01ec*/ 	.word	0xffffffff


	//   ....[14]....
        /*01f0*/ 	.word	0xffffffff


	//   ....[15]....
        /*01f4*/ 	.word	0xffffffff


	//   ....[16]....
        /*01f8*/ 	.word	0xffffffff


	//   ....[17]....
        /*01fc*/ 	.word	0xffffffff


	//----- nvinfo : EIATTR_COOP_GROUP_INSTR_OFFSETS
	.align		4
.L_62:
        /*0200*/ 	.byte	0x04, 0x28
        /*0202*/ 	.short	(.L_64 - .L_63)


	//   ....[0]....
.L_63:
        /*0204*/ 	.word	0x000023e0


	//   ....[1]....
        /*0208*/ 	.word	0x000023f0


	//   ....[2]....
        /*020c*/ 	.word	0x00002400


	//   ....[3]....
        /*0210*/ 	.word	0x00002410


	//   ....[4]....
        /*0214*/ 	.word	0x00002460


	//   ....[5]....
        /*0218*/ 	.word	0x00002470


	//   ....[6]....
        /*021c*/ 	.word	0x00002480


	//   ....[7]....
        /*0220*/ 	.word	0x00002490


	//   ....[8]....
        /*0224*/ 	.word	0x000025c0


	//   ....[9]....
        /*0228*/ 	.word	0x00002830


	//   ....[10]....
        /*022c*/ 	.word	0x00002840


	//   ....[11]....
        /*0230*/ 	.word	0x00002860


	//   ....[12]....
        /*0234*/ 	.word	0x00002870


	//   ....[13]....
        /*0238*/ 	.word	0x000028a0


	//   ....[14]....
        /*023c*/ 	.word	0x000028d0


	//   ....[15]....
        /*0240*/ 	.word	0x000028e0


	//   ....[16]....
        /*0244*/ 	.word	0x000028f0


	//   ....[17]....
        /*0248*/ 	.word	0x000029b0


	//----- nvinfo : EIATTR_VRC_CTA_INIT_COUNT
	.align		4
.L_64:
        /*024c*/ 	.byte	0x02, 0x4a
	.zero		1
	.zero		1


	//----- nvinfo : EIATTR_EXIT_INSTR_OFFSETS
	.align		4
        /*0250*/ 	.byte	0x04, 0x1c
        /*0252*/ 	.short	(.L_66 - .L_65)


	//   ....[0]....
.L_65:
        /*0254*/ 	.word	0x00004e80


	//   ....[1]....
        /*0258*/ 	.word	0x00004eb0


	//----- nvinfo : EIATTR_REQNTID
	.align		4
.L_66:
        /*025c*/ 	.byte	0x04, 0x10
        /*025e*/ 	.short	(.L_68 - .L_67)
.L_67:
        /*0260*/ 	.word	0x00000100
        /*0264*/ 	.word	0x00000001
        /*0268*/ 	.word	0x00000001


	//----- nvinfo : EIATTR_CBANK_PARAM_SIZE
	.align		4
.L_68:
        /*026c*/ 	.byte	0x03, 0x19
        /*026e*/ 	.short	0x0088


	//----- nvinfo : EIATTR_PARAM_CBANK
	.align		4
        /*0270*/ 	.byte	0x04, 0x0a
        /*0272*/ 	.short	(.L_70 - .L_69)
	.align		4
.L_69:
        /*0274*/ 	.word	index@(.nv.constant0.attn_fwd)
        /*0278*/ 	.short	0x0380
        /*027a*/ 	.short	0x0088


	//----- nvinfo : EIATTR_SW_WAR
	.align		4
.L_70:
        /*027c*/ 	.byte	0x04, 0x36
        /*027e*/ 	.short	(.L_72 - .L_71)
.L_71:
        /*0280*/ 	.word	0x00000008
.L_72:


//--------------------- .nv.compat                --------------------------
	.section	.nv.compat,"",@"SHT_CUDA_COMPAT_INFO"
	.align	4
        /*0000*/ 	.byte	0x02, 0x02, 0x01, 0x00, 0x02, 0x05, 0x05, 0x00, 0x02, 0x03, 0x00, 0x00, 0x02, 0x06, 0x01, 0x00


//--------------------- .nv.callgraph             --------------------------
	.section	.nv.callgraph,"",@"SHT_CUDA_CALLGRAPH"
	.align	4
	.sectionentsize	8
	.align		4
        /*0000*/ 	.word	0x00000000
	.align		4
        /*0004*/ 	.word	0xffffffff
	.align		4
        /*0008*/ 	.word	0x00000000
	.align		4
        /*000c*/ 	.word	0xfffffffe
	.align		4
        /*0010*/ 	.word	0x00000000
	.align		4
        /*0014*/ 	.word	0xfffffffd
	.align		4
        /*0018*/ 	.word	0x00000000
	.align		4
        /*001c*/ 	.word	0xfffffffc


//--------------------- .nv.constant4             --------------------------
	.section	.nv.constant4,"a",@progbits
	.align	8
	.align		8
.nv.constant4:
        /*0000*/ 	.dword	_$_str


//--------------------- .text.attn_fwd            --------------------------
	.section	.text.attn_fwd,"ax",@progbits
	.align	128
        .global         attn_fwd
        .type           attn_fwd,@function
        .size           attn_fwd,(.L_x_3 - attn_fwd)
        .other          attn_fwd,@"STO_CUDA_ENTRY STV_DEFAULT"
attn_fwd:
.text.attn_fwd:
[----:B------:R-:W0:Y:S01]  /*0000*/  LDC R1, c[0x0][0x37c] ;  /* 0x0000df00ff017b82 */ /* 0x000e220000000800 */
[----:B------:R-:W1:Y:S07]  /*0010*/  S2R R0, SR_TID.X ;  /* 0x0000000000007919 */ /* 0x000e6e0000002100 */
[----:B------:R-:W2:Y:S01]  /*0020*/  S2UR UR7, SR_CTAID.Y ;  /* 0x00000000000779c3 */ /* 0x000ea20000002600 */
[----:B------:R-:W2:Y:S01]  /*0030*/  LDCU.64 UR4, c[0x0][0x3b0] ;  /* 0x00007600ff0477ac */ /* 0x000ea20008000a00 */
[----:B------:R-:W3:Y:S01]  /*0040*/  S2R R3, SR_CTAID.X ;  /* 0x0000000000037919 */ /* 0x000ee20000002500 */
[----:B------:R-:W4:Y:S05]  /*0050*/  LDCU.64 UR10, c[0x0][0x358] ;  /* 0x00006b00ff0a77ac */ /* 0x000f2a0008000a00 */
[----:B------:R-:W5:Y:S08]  /*0060*/  LDC R48, c[0x0][0x3b8] ;  /* 0x0000ee00ff307b82 */ /* 0x000f700000000800 */
[----:B------:R-:W0:Y:S01]  /*0070*/  LDC.64 R44, c[0x0][0x380] ;  /* 0x0000e000ff2c7b82 */ /* 0x000e220000000a00 */
[----:B--2---:R-:W-:-:S04]  /*0080*/  UIMAD UR4, UR7, UR4, URZ ;  /* 0x00000004070472a4 */ /* 0x004fc8000f8e02ff */
[----:B------:R-:W-:Y:S01]  /*0090*/  USHF.L.U32 UR6, UR4, 0x1, URZ ;  /* 0x0000000104067899 */ /* 0x000fe200080006ff */
[----:B-1----:R-:W-:Y:S02]  /*00a0*/  LOP3.LUT R2, R0, 0x1f, RZ, 0xc0, !PT ;  /* 0x0000001f00027812 */ /* 0x002fe400078ec0ff */
[----:B------:R-:W-:-:S03]  /*00b0*/  SHF.R.U32.HI R4, RZ, 0x5, R0 ;  /* 0x00000005ff047819 */ /* 0x000fc60000011600 */
[----:B---3--:R-:W-:Y:S01]  /*00c0*/  IMAD R2, R3, 0x20, R2 ;  /* 0x0000002003027824 */ /* 0x008fe200078e0202 */
[----:B------:R-:W-:-:S03]  /*00d0*/  SGXT.U32 R4, R4, 0x3 ;  /* 0x000000030404781a */ /* 0x000fc60000000000 */
[----:B------:R-:W-:Y:S01]  /*00e0*/  IMAD R3, R2, UR5, RZ ;  /* 0x0000000502037c24 */ /* 0x000fe2000f8e02ff */
[----:B------:R-:W-:Y:S01]  /*00f0*/  UIMAD.WIDE UR4, UR4, 0x2, URZ ;  /* 0x00000002040478a5 */ /* 0x000fe2000f8e02ff */
[----:B-----5:R-:W-:Y:S02]  /*0100*/  IMAD R7, R4, R48, RZ ;  /* 0x0000003004077224 */ /* 0x020fe400078e02ff */
[C---:B------:R-:W-:Y:S02]  /*0110*/  IMAD.SHL.U32 R5, R3.reuse, 0x2, RZ ;  /* 0x0000000203057824 */ /* 0x040fe400078e00ff */
[----:B------:R-:W-:-:S03]  /*0120*/  IMAD.HI R4, R3, 0x2, RZ ;  /* 0x0000000203047827 */ /* 0x000fc600078e02ff */
[----:B0-----:R-:W-:Y:S01]  /*0130*/  IADD3 R44, P0, P1, R5, UR6, R44 ;  /* 0x00000006052c7c10 */ /* 0x001fe2000f91e02c */
[----:B------:R-:W-:-:S03]  /*0140*/  IMAD R3, R48, 0x8, R7 ;  /* 0x0000000830037824 */ /* 0x000fc600078e0207 */
[----:B------:R-:W-:Y:S01]  /*0150*/  IADD3.X R46, PT, PT, R4, UR5, R45, P0, P1 ;  /* 0x00000005042e7c10 */ /* 0x000fe200087e242d */
[C---:B------:R-:W-:Y:S01]  /*0160*/  IMAD R9, R48.reuse, 0x8, R3 ;  /* 0x0000000830097824 */ /* 0x040fe200078e0203 */
[-C--:B------:R-:W-:Y:S02]  /*0170*/  LEA R4, P0, R7, R44.reuse, 0x1 ;  /* 0x0000002c07047211 */ /* 0x080fe400078008ff */
[----:B------:R-:W-:Y:S02]  /*0180*/  LEA R6, P1, R3, R44, 0x1 ;  /* 0x0000002c03067211 */ /* 0x000fe400078208ff */
[----:B------:R-:W-:Y:S02]  /*0190*/  LEA.HI.X.SX32 R5, R7, R46, 0x1, P0 ;  /* 0x0000002e07057211 */ /* 0x000fe400000f0eff */
[C---:B------:R-:W-:Y:S02]  /*01a0*/  LEA R11, R48.reuse, R9, 0x3 ;  /* 0x00000009300b7211 */ /* 0x040fe400078e18ff */
[----:B------:R-:W-:Y:S01]  /*01b0*/  LEA R8, P0, R9, R44, 0x1 ;  /* 0x0000002c09087211 */ /* 0x000fe200078008ff */
[----:B----4-:R0:W2:Y:S01]  /*01c0*/  LDG.E.U16 R17, desc[UR10][R4.64] ;  /* 0x0000000a04117981 */ /* 0x0100a2000c1e1500 */
[-C--:B------:R-:W-:Y:S01]  /*01d0*/  LEA.HI.X.SX32 R7, R3, R46.reuse, 0x1, P1 ;  /* 0x0000002e03077211 */ /* 0x080fe200008f0eff */
[----:B------:R-:W-:Y:S01]  /*01e0*/  IMAD R3, R48, 0x8, R11 ;  /* 0x0000000830037824 */ /* 0x000fe200078e020b */
[----:B------:R-:W-:-:S02]  /*01f0*/  LEA.HI.X.SX32 R9, R9, R46, 0x1, P0 ;  /* 0x0000002e09097211 */ /* 0x000fc400000f0eff */
[C---:B------:R-:W-:Y:S01]  /*0200*/  LEA R10, P0, R11.reuse, R44, 0x1 ;  /* 0x0000002c0b0a7211 */ /* 0x040fe200078008ff */
[C---:B------:R-:W-:Y:S01]  /*0210*/  IMAD R15, R48.reuse, 0x8, R3 ;  /* 0x00000008300f7824 */ /* 0x040fe200078e0203 */
[----:B------:R1:W3:Y:S02]  /*0220*/  LDG.E.U16 R18, desc[UR10][R6.64] ;  /* 0x0000000a06127981 */ /* 0x0002e4000c1e1500 */
[----:B------:R-:W-:Y:S02]  /*0230*/  LEA.HI.X.SX32 R11, R11, R46, 0x1, P0 ;  /* 0x0000002e0b0b7211 */ /* 0x000fe400000f0eff */
[C---:B------:R-:W-:Y:S01]  /*0240*/  LEA R12, P0, R3.reuse, R44, 0x1 ;  /* 0x0000002c030c7211 */ /* 0x040fe200078008ff */
[----:B------:R4:W5:Y:S03]  /*0250*/  LDG.E.U16 R19, desc[UR10][R8.64] ;  /* 0x0000000a08137981 */ /* 0x000966000c1e1500 */
[----:B------:R-:W-:Y:S01]  /*0260*/  LEA.HI.X.SX32 R13, R3, R46, 0x1, P0 ;  /* 0x0000002e030d7211 */ /* 0x000fe200000f0eff */
[C---:B------:R-:W-:Y:S01]  /*0270*/  IMAD R3, R48.reuse, 0x8, R15 ;  /* 0x0000000830037824 */ /* 0x040fe200078e020f */
[-C--:B0-----:R-:W-:Y:S01]  /*0280*/  LEA R4, P0, R15, R44.reuse, 0x1 ;  /* 0x0000002c0f047211 */ /* 0x081fe200078008ff */
[----:B------:R0:W5:Y:S02]  /*0290*/  LDG.E.U16 R20, desc[UR10][R10.64] ;  /* 0x0000000a0a147981 */ /* 0x000164000c1e1500 */
[----:B------:R-:W-:Y:S01]  /*02a0*/  IMAD R16, R48, 0x8, R3 ;  /* 0x0000000830107824 */ /* 0x000fe200078e0203 */
[----:B------:R-:W-:Y:S01]  /*02b0*/  LEA R14, P1, R3, R44, 0x1 ;  /* 0x0000002c030e7211 */ /* 0x000fe200078208ff */
[----:B------:R0:W5:Y:S01]  /*02c0*/  LDG.E.U16 R21, desc[UR10][R12.64] ;  /* 0x0000000a0c157981 */ /* 0x000162000c1e1500 */
[----:B------:R-:W-:-:S02]  /*02d0*/  LEA.HI.X.SX32 R5, R15, R46, 0x1, P0 ;  /* 0x0000002e0f057211 */ /* 0x000fc400000f0eff */
[----:B------:R-:W-:Y:S02]  /*02e0*/  LEA.HI.X.SX32 R15, R3, R46, 0x1, P1 ;  /* 0x0000002e030f7211 */ /* 0x000fe400008f0eff */
[----:B-1----:R-:W-:Y:S01]  /*02f0*/  LEA R6, P0, R16, R44, 0x1 ;  /* 0x0000002c10067211 */ /* 0x002fe200078008ff */
[----:B------:R1:W5:Y:S01]  /*0300*/  LDG.E.U16 R22, desc[UR10][R4.64] ;  /* 0x0000000a04167981 */ /* 0x000362000c1e1500 */
[----:B------:R-:W-:Y:S02]  /*0310*/  LEA R3, R48, R16, 0x3 ;  /* 0x0000001030037211 */ /* 0x000fe400078e18ff */
[----:B------:R-:W-:Y:S01]  /*0320*/  LEA.HI.X.SX32 R7, R16, R46, 0x1, P0 ;  /* 0x0000002e10077211 */ /* 0x000fe200000f0eff */
[----:B------:R-:W5:Y:S01]  /*0330*/  LDG.E.U16 R23, desc[UR10][R14.64] ;  /* 0x0000000a0e177981 */ /* 0x000f62000c1e1500 */
[C---:B----4-:R-:W-:Y:S01]  /*0340*/  LEA R8, P0, R3.reuse, R44, 0x1 ;  /* 0x0000002c03087211 */ /* 0x050fe200078008ff */
[C---:B0-----:R-:W-:Y:S02]  /*0350*/  IMAD R11, R48.reuse, 0x8, R3 ;  /* 0x00000008300b7824 */ /* 0x041fe400078e0203 */
[----:B------:R0:W4:Y:S01]  /*0360*/  LDG.E.U16 R24, desc[UR10][R6.64] ;  /* 0x0000000a06187981 */ /* 0x000122000c1e1500 */
[----:B------:R-:W-:Y:S01]  /*0370*/  LEA.HI.X.SX32 R9, R3, R46, 0x1, P0 ;  /* 0x0000002e03097211 */ /* 0x000fe200000f0eff */
[----:B------:R-:W-:Y:S01]  /*0380*/  IMAD R3, R48, 0x8, R11 ;  /* 0x0000000830037824 */ /* 0x000fe200078e020b */
[----:B------:R-:W-:-:S03]  /*0390*/  LEA R10, P0, R11, R44, 0x1 ;  /* 0x0000002c0b0a7211 */ /* 0x000fc600078008ff */
[C---:B------:R-:W-:Y:S01]  /*03a0*/  IMAD R16, R48.reuse, 0x8, R3 ;  /* 0x0000000830107824 */ /* 0x040fe200078e0203 */
[----:B------:R-:W-:Y:S01]  /*03b0*/  LEA R12, P1, R3, R44, 0x1 ;  /* 0x0000002c030c7211 */ /* 0x000fe200078208ff */
[----:B------:R0:W4:Y:S01]  /*03c0*/  LDG.E.U16 R25, desc[UR10][R8.64] ;  /* 0x0000000a08197981 */ /* 0x000122000c1e1500 */
[-C--:B------:R-:W-:Y:S02]  /*03d0*/  LEA.HI.X.SX32 R11, R11, R46.reuse, 0x1, P0 ;  /* 0x0000002e0b0b7211 */ /* 0x080fe400000f0eff */
[----:B------:R-:W-:Y:S01]  /*03e0*/  LEA.HI.X.SX32 R13, R3, R46, 0x1, P1 ;  /* 0x0000002e030d7211 */ /* 0x000fe200008f0eff */
[----:B------:R-:W-:Y:S01]  /*03f0*/  IMAD R3, R48, 0x8, R16 ;  /* 0x0000000830037824 */ /* 0x000fe200078e0210 */
[C---:B-1----:R-:W-:Y:S01]  /*0400*/  LEA R4, P0, R16.reuse, R44, 0x1 ;  /* 0x0000002c10047211 */ /* 0x042fe200078008ff */
[----:B------:R1:W4:Y:S03]  /*0410*/  LDG.E.U16 R26, desc[UR10][R10.64] ;  /* 0x0000000a0a1a7981 */ /* 0x000326000c1e1500 */
[----:B------:R-:W-:Y:S01]  /*0420*/  LEA.HI.X.SX32 R5, R16, R46, 0x1, P0 ;  /* 0x0000002e10057211 */ /* 0x000fe200000f0eff */
[----:B------:R1:W4:Y:S01]  /*0430*/  LDG.E.U16 R27, desc[UR10][R12.64] ;  /* 0x0000000a0c1b7981 */ /* 0x000322000c1e1500 */
[----:B0-----:R-:W-:-:S02]  /*0440*/  LEA R6, P0, R3, R44, 0x1 ;  /* 0x0000002c03067211 */ /* 0x001fc400078008ff */
[----:B------:R-:W-:Y:S01]  /*0450*/  LEA R15, R48, R3, 0x3 ;  /* 0x00000003300f7211 */ /* 0x000fe200078e18ff */
[----:B------:R0:W4:Y:S01]  /*0460*/  LDG.E.U16 R28, desc[UR10][R4.64] ;  /* 0x0000000a041c7981 */ /* 0x000122000c1e1500 */
[----:B------:R-:W-:-:S03]  /*0470*/  LEA.HI.X.SX32 R7, R3, R46, 0x1, P0 ;  /* 0x0000002e03077211 */ /* 0x000fc600000f0eff */
[C---:B------:R-:W-:Y:S01]  /*0480*/  IMAD R3, R48.reuse, 0x8, R15 ;  /* 0x0000000830037824 */ /* 0x040fe200078e020f */
[-C--:B------:R-:W-:Y:S01]  /*0490*/  LEA R8, P0, R15, R44.reuse, 0x1 ;  /* 0x0000002c0f087211 */ /* 0x080fe200078008ff */
[----:B------:R0:W4:Y:S02]  /*04a0*/  LDG.E.U16 R29, desc[UR10][R6.64] ;  /* 0x0000000a061d7981 */ /* 0x000124000c1e1500 */
[C---:B------:R-:W-:Y:S01]  /*04b0*/  IMAD R16, R48.reuse, 0x8, R3 ;  /* 0x0000000830107824 */ /* 0x040fe200078e0203 */
[----:B------:R-:W-:Y:S02]  /*04c0*/  LEA R14, P1, R3, R44, 0x1 ;  /* 0x0000002c030e7211 */ /* 0x000fe400078208ff */
[-C--:B------:R-:W-:Y:S02]  /*04d0*/  LEA.HI.X.SX32 R9, R15, R46.reuse, 0x1, P0 ;  /* 0x0000002e0f097211 */ /* 0x080fe400000f0eff */
[----:B------:R-:W-:Y:S01]  /*04e0*/  LEA.HI.X.SX32 R15, R3, R46, 0x1, P1 ;  /* 0x0000002e030f7211 */ /* 0x000fe200008f0eff */
[----:B------:R-:W-:Y:S01]  /*04f0*/  IMAD R3, R48, 0x8, R16 ;  /* 0x0000000830037824 */ /* 0x000fe200078e0210 */
[----:B-1----:R-:W-:Y:S01]  /*0500*/  LEA R10, P0, R16, R44, 0x1 ;  /* 0x0000002c100a7211 */ /* 0x002fe200078008ff */
[----:B------:R1:W4:Y:S02]  /*0510*/  LDG.E.U16 R30, desc[UR10][R8.64] ;  /* 0x0000000a081e7981 */ /* 0x000324000c1e1500 */
[----:B------:R-:W-:Y:S01]  /*0520*/  IMAD R13, R48, 0x8, R3 ;  /* 0x00000008300d7824 */ /* 0x000fe200078e0203 */
[----:B------:R-:W-:Y:S01]  /*0530*/  LEA.HI.X.SX32 R11, R16, R46, 0x1, P0 ;  /* 0x0000002e100b7211 */ /* 0x000fe200000f0eff */
[----:B------:R1:W4:Y:S01]  /*0540*/  LDG.E.U16 R31, desc[UR10][R14.64] ;  /* 0x0000000a0e1f7981 */ /* 0x000322000c1e1500 */
[----:B0-----:R-:W-:-:S03]  /*0550*/  LEA R4, P0, R3, R44, 0x1 ;  /* 0x0000002c03047211 */ /* 0x001fc600078008ff */
[----:B------:R0:W4:Y:S01]  /*0560*/  LDG.E.U16 R32, desc[UR10][R10.64] ;  /* 0x0000000a0a207981 */ /* 0x000122000c1e1500 */
[----:B------:R-:W-:Y:S02]  /*0570*/  LEA.HI.X.SX32 R5, R3, R46, 0x1, P0 ;  /* 0x0000002e03057211 */ /* 0x000fe400000f0eff */
[C---:B------:R-:W-:Y:S02]  /*0580*/  LEA R3, R48.reuse, R13, 0x3 ;  /* 0x0000000d30037211 */ /* 0x040fe400078e18ff */
[-C--:B------:R-:W-:Y:S01]  /*0590*/  LEA R6, P0, R13, R44.reuse, 0x1 ;  /* 0x0000002c0d067211 */ /* 0x080fe200078008ff */
[----:B------:R0:W4:Y:S01]  /*05a0*/  LDG.E.U16 R33, desc[UR10][R4.64] ;  /* 0x0000000a04217981 */ /* 0x000122000c1e1500 */
[----:B------:R-:W-:Y:S01]  /*05b0*/  LEA R12, P1, R3, R44, 0x1 ;  /* 0x0000002c030c7211 */ /* 0x000fe200078208ff */
[C---:B------:R-:W-:Y:S01]  /*05c0*/  IMAD R16, R48.reuse, 0x8, R3 ;  /* 0x0000000830107824 */ /* 0x040fe200078e0203 */
[-C--:B------:R-:W-:Y:S02]  /*05d0*/  LEA.HI.X.SX32 R7, R13, R46.reuse, 0x1, P0 ;  /* 0x0000002e0d077211 */ /* 0x080fe400000f0eff */
[----:B------:R-:W-:Y:S01]  /*05e0*/  LEA.HI.X.SX32 R13, R3, R46, 0x1, P1 ;  /* 0x0000002e030d7211 */ /* 0x000fe200008f0eff */
[----:B------:R-:W-:Y:S01]  /*05f0*/  IMAD R3, R48, 0x8, R16 ;  /* 0x0000000830037824 */ /* 0x000fe200078e0210 */
[C---:B-1----:R-:W-:Y:S01]  /*0600*/  LEA R8, P0, R16.reuse, R44, 0x1 ;  /* 0x0000002c10087211 */ /* 0x042fe200078008ff */
[----:B------:R1:W4:Y:S03]  /*0610*/  LDG.E.U16 R34, desc[UR10][R6.64] ;  /* 0x0000000a06227981 */ /* 0x000326000c1e1500 */
[----:B------:R-:W-:Y:S01]  /*0620*/  LEA.HI.X.SX32 R9, R16, R46, 0x1, P0 ;  /* 0x0000002e10097211 */ /* 0x000fe200000f0eff */
[C---:B------:R-:W-:Y:S01]  /*0630*/  IMAD R15, R48.reuse, 0x8, R3 ;  /* 0x00000008300f7824 */ /* 0x040fe200078e0203 */
[C---:B0-----:R-:W-:Y:S01]  /*0640*/  LEA R10, P0, R3.reuse, R44, 0x1 ;  /* 0x0000002c030a7211 */ /* 0x041fe200078008ff */
[----:B------:R0:W4:Y:S03]  /*0650*/  LDG.E.U16 R35, desc[UR10][R12.64] ;  /* 0x0000000a0c237981 */ /* 0x000126000c1e1500 */
[----:B------:R-:W-:Y:S01]  /*0660*/  LEA.HI.X.SX32 R11, R3, R46, 0x1, P0 ;  /* 0x0000002e030b7211 */ /* 0x000fe200000f0eff */
[C---:B------:R-:W-:Y:S01]  /*0670*/  IMAD R3, R48.reuse, 0x8, R15 ;  /* 0x0000000830037824 */ /* 0x040fe200078e020f */
[-C--:B------:R-:W-:Y:S01]  /*0680*/  LEA R4, P0, R15, R44.reuse, 0x1 ;  /* 0x0000002c0f047211 */ /* 0x080fe200078008ff */
[----:B------:R0:W4:Y:S03]  /*0690*/  LDG.E.U16 R36, desc[UR10][R8.64] ;  /* 0x0000000a08247981 */ /* 0x000126000c1e1500 */
[----:B------:R-:W-:Y:S01]  /*06a0*/  LEA R14, P1, R3, R44, 0x1 ;  /* 0x0000002c030e7211 */ /* 0x000fe200078208ff */
[----:B------:R0:W4:Y:S01]  /*06b0*/  LDG.E.U16 R37, desc[UR10][R10.64] ;  /* 0x0000000a0a257981 */ /* 0x000122000c1e1500 */
[----:B------:R-:W-:-:S02]  /*06c0*/  LEA R16, R48, R3, 0x3 ;  /* 0x0000000330107211 */ /* 0x000fc400078e18ff */
[-C--:B------:R-:W-:Y:S02]  /*06d0*/  LEA.HI.X.SX32 R5, R15, R46.reuse, 0x1, P0 ;  /* 0x0000002e0f057211 */ /* 0x080fe400000f0eff */
[----:B------:R-:W-:Y:S01]  /*06e0*/  LEA.HI.X.SX32 R15, R3, R46, 0x1, P1 ;  /* 0x0000002e030f7211 */ /* 0x000fe200008f0eff */
[----:B------:R-:W-:Y:S01]  /*06f0*/  IMAD R3, R48, 0x8, R16 ;  /* 0x0000000830037824 */ /* 0x000fe200078e0210 */
[C---:B-1----:R-:W-:Y:S01]  /*0700*/  LEA R6, P0, R16.reuse, R44, 0x1 ;  /* 0x0000002c10067211 */ /* 0x042fe200078008ff */
[----:B------:R1:W4:Y:S03]  /*0710*/  LDG.E.U16 R38, desc[UR10][R4.64] ;  /* 0x0000000a04267981 */ /* 0x000326000c1e1500 */
[----:B------:R-:W-:Y:S01]  /*0720*/  LEA.HI.X.SX32 R7, R16, R46, 0x1, P0 ;  /* 0x0000002e10077211 */ /* 0x000fe200000f0eff */
[C---:B0-----:R-:W-:Y:S01]  /*0730*/  IMAD R13, R48.reuse, 0x8, R3 ;  /* 0x00000008300d7824 */ /* 0x041fe200078e0203 */
[C---:B------:R-:W-:Y:S01]  /*0740*/  LEA R8, P0, R3.reuse, R44, 0x1 ;  /* 0x0000002c03087211 */ /* 0x040fe200078008ff */
[----:B------:R0:W4:Y:S03]  /*0750*/  LDG.E.U16 R39, desc[UR10][R14.64] ;  /* 0x0000000a0e277981 */ /* 0x000126000c1e1500 */
[----:B------:R-:W-:Y:S01]  /*0760*/  LEA.HI.X.SX32 R9, R3, R46, 0x1, P0 ;  /* 0x0000002e03097211 */ /* 0x000fe200000f0eff */
[C---:B------:R-:W-:Y:S01]  /*0770*/  IMAD R3, R48.reuse, 0x8, R13 ;  /* 0x0000000830037824 */ /* 0x040fe200078e020d */
[-C--:B------:R-:W-:Y:S01]  /*0780*/  LEA R10, P0, R13, R44.reuse, 0x1 ;  /* 0x0000002c0d0a7211 */ /* 0x080fe200078008ff */
[----:B------:R0:W4:Y:S02]  /*0790*/  LDG.E.U16 R40, desc[UR10][R6.64] ;  /* 0x0000000a06287981 */ /* 0x000124000c1e1500 */
[----:B------:R-:W-:Y:S01]  /*07a0*/  IMAD R16, R48, 0x8, R3 ;  /* 0x0000000830107824 */ /* 0x000fe200078e0203 */
[----:B------:R-:W-:Y:S01]  /*07b0*/  LEA R12, P1, R3, R44, 0x1 ;  /* 0x0000002c030c7211 */ /* 0x000fe200078208ff */
[----:B------:R0:W4:Y:S01]  /*07c0*/  LDG.E.U16 R41, desc[UR10][R8.64] ;  /* 0x0000000a08297981 */ /* 0x000122000c1e1500 */
[----:B------:R-:W-:-:S02]  /*07d0*/  LEA.HI.X.SX32 R11, R13, R46, 0x1, P0 ;  /* 0x0000002e0d0b7211 */ /* 0x000fc400000f0eff */
[----:B------:R-:W-:Y:S02]  /*07e0*/  LEA.HI.X.SX32 R13, R3, R46, 0x1, P1 ;  /* 0x0000002e030d7211 */ /* 0x000fe400008f0eff */
[----:B------:R-:W-:Y:S01]  /*07f0*/  LEA R3, R48, R16, 0x3 ;  /* 0x0000001030037211 */ /* 0x000fe200078e18ff */
[----:B------:R0:W4:Y:S01]  /*0800*/  LDG.E.U16 R42, desc[UR10][R10.64] ;  /* 0x0000000a0a2a7981 */ /* 0x000122000c1e1500 */
[----:B-1----:R-:W-:-:S03]  /*0810*/  LEA R4, P0, R16, R44, 0x1 ;  /* 0x0000002c10047211 */ /* 0x002fc600078008ff */
[----:B0-----:R-:W-:Y:S01]  /*0820*/  IMAD R15, R48, 0x8, R3 ;  /* 0x00000008300f7824 */ /* 0x001fe200078e0203 */
[----:B------:R-:W-:Y:S01]  /*0830*/  LEA.HI.X.SX32 R5, R16, R46, 0x1, P0 ;  /* 0x0000002e10057211 */ /* 0x000fe200000f0eff */
[----:B------:R-:W4:Y:S01]  /*0840*/  LDG.E.U16 R12, desc[UR10][R12.64] ;  /* 0x0000000a0c0c7981 */ /* 0x000f22000c1e1500 */
[C---:B------:R-:W-:Y:S01]  /*0850*/  LEA R6, P0, R3.reuse, R44, 0x1 ;  /* 0x0000002c03067211 */ /* 0x040fe200078008ff */
[C---:B------:R-:W-:Y:S02]  /*0860*/  IMAD R16, R48.reuse, 0x8, R15 ;  /* 0x0000000830107824 */ /* 0x040fe400078e020f */
[----:B------:R0:W4:Y:S01]  /*0870*/  LDG.E.U16 R43, desc[UR10][R4.64] ;  /* 0x0000000a042b7981 */ /* 0x000122000c1e1500 */
[----:B------:R-:W-:Y:S01]  /*0880*/  LEA.HI.X.SX32 R7, R3, R46, 0x1, P0 ;  /* 0x0000002e03077211 */ /* 0x000fe200000f0eff */
[----:B------:R-:W-:Y:S01]  /*0890*/  IMAD R3, R48, 0x8, R16 ;  /* 0x0000000830037824 */ /* 0x000fe200078e0210 */
[-C--:B------:R-:W-:Y:S02]  /*08a0*/  LEA R8, P0, R15, R44.reuse, 0x1 ;  /* 0x0000002c0f087211 */ /* 0x080fe400078008ff */
[----:B------:R-:W-:-:S02]  /*08b0*/  LEA R14, P1, R16, R44, 0x1 ;  /* 0x0000002c100e7211 */ /* 0x000fc400078208ff */
[----:B------:R-:W-:Y:S01]  /*08c0*/  LEA.HI.X.SX32 R9, R15, R46, 0x1, P0 ;  /* 0x0000002e0f097211 */ /* 0x000fe200000f0eff */
[----:B------:R-:W4:Y:S01]  /*08d0*/  LDG.E.U16 R7, desc[UR10][R6.64] ;  /* 0x0000000a06077981 */ /* 0x000f22000c1e1500 */
[C---:B------:R-:W-:Y:S02]  /*08e0*/  LEA R10, P0, R3.reuse, R44, 0x1 ;  /* 0x0000002c030a7211 */ /* 0x040fe400078008ff */
[-C--:B------:R-:W-:Y:S01]  /*08f0*/  LEA.HI.X.SX32 R15, R16, R46.reuse, 0x1, P1 ;  /* 0x0000002e100f7211 */ /* 0x080fe200008f0eff */
[----:B------:R1:W4:Y:S01]  /*0900*/  LDG.E.U16 R8, desc[UR10][R8.64] ;  /* 0x0000000a08087981 */ /* 0x000322000c1e1500 */
[----:B------:R-:W-:-:S03]  /*0910*/  LEA.HI.X.SX32 R11, R3, R46, 0x1, P0 ;  /* 0x0000002e030b7211 */ /* 0x000fc600000f0eff */
[----:B------:R-:W4:Y:S04]  /*0920*/  LDG.E.U16 R14, desc[UR10][R14.64] ;  /* 0x0000000a0e0e7981 */ /* 0x000f28000c1e1500 */
[----:B------:R1:W4:Y:S01]  /*0930*/  LDG.E.U16 R10, desc[UR10][R10.64] ;  /* 0x0000000a0a0a7981 */ /* 0x000322000c1e1500 */
[----:B------:R-:W1:Y:S01]  /*0940*/  S2UR UR6, SR_CgaCtaId ;  /* 0x00000000000679c3 */ /* 0x000e620000008800 */
[----:B------:R-:W-:Y:S01]  /*0950*/  UMOV UR4, 0x400 ;  /* 0x0000040000047882 */ /* 0x000fe20000000000 */
[C---:B0-----:R-:W-:Y:S02]  /*0960*/  LOP3.LUT R4, R0.reuse, 0xc0, RZ, 0xc0, !PT ;  /* 0x000000c000047812 */ /* 0x041fe400078ec0ff */
[----:B------:R-:W-:Y:S02]  /*0970*/  LOP3.LUT R3, R0, 0xff, RZ, 0xc0, !PT ;  /* 0x000000ff00037812 */ /* 0x000fe400078ec0ff */
[----:B------:R-:W-:-:S03]  /*0980*/  SHF.R.U32.HI R5, RZ, 0x2, R4 ;  /* 0x00000002ff057819 */ /* 0x000fc60000011604 */
[----:B------:R-:W-:-:S05]  /*0990*/  IMAD.SHL.U32 R4, R3, 0x2, RZ ;  /* 0x0000000203047824 */ /* 0x000fca00078e00ff */
[----:B------:R-:W-:Y:S01]  /*09a0*/  LOP3.LUT R13, R4, R5, RZ, 0x3c, !PT ;  /* 0x00000005040d7212 */ /* 0x000fe200078e3cff */
[----:B-1----:R-:W-:Y:S01]  /*09b0*/  ULEA UR6, UR6, UR4, 0x18 ;  /* 0x0000000406067291 */ /* 0x002fe2000f8ec0ff */
[----:B------:R-:W0:Y:S01]  /*09c0*/  LDCU UR4, c[0x0][0x3f0] ;  /* 0x00007e00ff0477ac */ /* 0x000e220008000800 */
[----:B------:R-:W-:Y:S01]  /*09d0*/  SHF.R.S32.HI R5, RZ, 0x4, R0 ;  /* 0x00000004ff057819 */ /* 0x000fe20000011400 */
[C---:B------:R-:W-:Y:S01]  /*09e0*/  IMAD.SHL.U32 R9, R0.reuse, 0x8, RZ ;  /* 0x0000000800097824 */ /* 0x040fe200078e00ff */
[C---:B------:R-:W-:Y:S02]  /*09f0*/  SHF.L.U32 R6, R0.reuse, 0x5, RZ ;  /* 0x0000000500067819 */ /* 0x040fe400000006ff */
[----:B------:R-:W-:Y:S02]  /*0a00*/  SGXT R5, R5, 0x1 ;  /* 0x000000010505781a */ /* 0x000fe40000000200 */
[C---:B------:R-:W-:Y:S02]  /*0a10*/  LOP3.LUT R11, R0.reuse, 0xe0, RZ, 0xc0, !PT ;  /* 0x000000e0000b7812 */ /* 0x040fe400078ec0ff */
[----:B------:R-:W-:-:S02]  /*0a20*/  LOP3.LUT R4, R0, 0xc, RZ, 0xc0, !PT ;  /* 0x0000000c00047812 */ /* 0x000fc400078ec0ff */
[----:B------:R-:W-:Y:S02]  /*0a30*/  LOP3.LUT R6, R6, 0x60, RZ, 0xc0, !PT ;  /* 0x0000006006067812 */ /* 0x000fe400078ec0ff */
[----:B------:R-:W-:Y:S02]  /*0a40*/  LOP3.LUT R5, R5, 0x1020, RZ, 0xc0, !PT ;  /* 0x0000102005057812 */ /* 0x000fe400078ec0ff */
[----:B------:R-:W-:Y:S01]  /*0a50*/  LOP3.LUT R9, R9, 0x1f8, RZ, 0xc0, !PT ;  /* 0x000001f809097812 */ /* 0x000fe200078ec0ff */
[----:B0-----:R-:W-:Y:S01]  /*0a60*/  UISETP.GE.AND UP0, UPT, UR4, 0x1, UPT ;  /* 0x000000010400788c */ /* 0x001fe2000bf06270 */
[----:B------:R-:W-:Y:S01]  /*0a70*/  LOP3.LUT R15, R0, 0xc0, RZ, 0xc0, !PT ;  /* 0x000000c0000f7812 */ /* 0x000fe200078ec0ff */
[----:B------:R-:W-:Y:S02]  /*0a80*/  IMAD R6, R11, 0x10, R6 ;  /* 0x000000100b067824 */ /* 0x000fe400078e0206 */
[C---:B------:R-:W-:Y:S01]  /*0a90*/  IMAD R5, R4.reuse, 0x2, R5 ;  /* 0x0000000204057824 */ /* 0x040fe200078e0205 */
[----:B------:R-:W-:Y:S01]  /*0aa0*/  SHF.R.U32.HI R11, RZ, 0x1, R15 ;  /* 0x00000001ff0b7819 */ /* 0x000fe2000001160f */
[----:B------:R-:W-:Y:S01]  /*0ab0*/  IMAD R16, R4, 0x400, R9 ;  /* 0x0000040004107824 */ /* 0x000fe200078e0209 */
[----:B------:R-:W-:Y:S01]  /*0ac0*/  MOV R153, 0x3f800000 ;  /* 0x3f80000000997802 */ /* 0x000fe20000000f00 */
[----:B------:R-:W-:Y:S01]  /*0ad0*/  IMAD.MOV.U32 R152, RZ, RZ, 0x3f800000 ;  /* 0x3f800000ff987424 */ /* 0x000fe200078e00ff */
[----:B------:R-:W-:Y:S01]  /*0ae0*/  LOP3.LUT R5, R5, R6, RZ, 0x3c, !PT ;  /* 0x0000000605057212 */ /* 0x000fe200078e3cff */
[----:B------:R-:W-:Y:S01]  /*0af0*/  IMAD.MOV.U32 R6, RZ, RZ, -0x800000 ;  /* 0xff800000ff067424 */ /* 0x000fe200078e00ff */
[----:B------:R-:W-:Y:S01]  /*0b00*/  LOP3.LUT R4, R16, R11, RZ, 0x3c, !PT ;  /* 0x0000000b10047212 */ /* 0x000fe200078e3cff */
[----:B------:R-:W-:Y:S01]  /*0b10*/  IMAD.MOV.U32 R150, RZ, RZ, 0x3f800000 ;  /* 0x3f800000ff967424 */ /* 0x000fe200078e00ff */
[----:B------:R-:W-:Y:S01]  /*0b20*/  CS2R R76, SRZ ;  /* 0x00000000004c7805 */ /* 0x000fe2000001ff00 */
[----:B------:R-:W-:Y:S01]  /*0b30*/  IMAD.MOV.U32 R151, RZ, RZ, 0x3f800000 ;  /* 0x3f800000ff977424 */ /* 0x000fe200078e00ff */
[----:B------:R-:W-:-:S02]  /*0b40*/  CS2R R78, SRZ ;  /* 0x00000000004e7805 */ /* 0x000fc4000001ff00 */
[----:B------:R-:W-:Y:S02]  /*0b50*/  CS2R R80, SRZ ;  /* 0x0000000000507805 */ /* 0x000fe4000001ff00 */
[----:B------:R-:W-:Y:S02]  /*0b60*/  CS2R R82, SRZ ;  /* 0x0000000000527805 */ /* 0x000fe4000001ff00 */
[----:B------:R-:W-:Y:S02]  /*0b70*/  CS2R R84, SRZ ;  /* 0x0000000000547805 */ /* 0x000fe4000001ff00 */
[----:B------:R-:W-:Y:S02]  /*0b80*/  CS2R R86, SRZ ;  /* 0x0000000000567805 */ /* 0x000fe4000001ff00 */
[----:B------:R-:W-:Y:S02]  /*0b90*/  CS2R R104, SRZ ;  /* 0x0000000000687805 */ /* 0x000fe4000001ff00 */
        /* <DEDUP_REMOVED lines=8> */
[----:B------:R-:W-:Y:S02]  /*0c20*/  ISETP.GE.U32.AND P3, PT, R3, 0x20, PT ;  /* 0x000000200300780c */ /* 0x000fe40003f66070 */
[----:B------:R-:W-:Y:S01]  /*0c30*/  CS2R R102, SRZ ;  /* 0x0000000000667805 */ /* 0x000fe2000001ff00 */
[----:B--2---:R-:W-:Y:S04]  /*0c40*/  STS.U16 [R13+UR6], R17 ;  /* 0x000000110d007988 */ /* 0x004fe80008000406 */
[----:B---3--:R-:W-:Y:S04]  /*0c50*/  STS.U16 [R13+UR6+0x200], R18 ;  /* 0x000200120d007988 */ /* 0x008fe80008000406 */
[----:B-----5:R0:W-:Y:S04]  /*0c60*/  STS.U16 [R13+UR6+0x400], R19 ;  /* 0x000400130d007988 */ /* 0x0201e80008000406 */
[----:B------:R1:W-:Y:S04]  /*0c70*/  STS.U16 [R13+UR6+0x600], R20 ;  /* 0x000600140d007988 */ /* 0x0003e80008000406 */
[----:B------:R2:W-:Y:S01]  /*0c80*/  STS.U16 [R13+UR6+0x800], R21 ;  /* 0x000800150d007988 */ /* 0x0005e20008000406 */
[----:B0-----:R-:W-:-:S03]  /*0c90*/  MOV R19, 0xff800000 ;  /* 0xff80000000137802 */ /* 0x001fc60000000f00 */
[----:B------:R-:W-:Y:S01]  /*0ca0*/  STS.U16 [R13+UR6+0xa00], R22 ;  /* 0x000a00160d007988 */ /* 0x000fe20008000406 */
[----:B-1----:R-:W-:-:S03]  /*0cb0*/  IMAD.MOV.U32 R20, RZ, RZ, -0x800000 ;  /* 0xff800000ff147424 */ /* 0x002fc600078e00ff */
[----:B------:R-:W-:Y:S01]  /*0cc0*/  STS.U16 [R13+UR6+0xc00], R23 ;  /* 0x000c00170d007988 */ /* 0x000fe20008000406 */
[----:B--2---:R-:W-:-:S03]  /*0cd0*/  IMAD.MOV.U32 R21, RZ, RZ, -0x800000 ;  /* 0xff800000ff157424 */ /* 0x004fc600078e00ff */
[----:B----4-:R-:W-:Y:S04]  /*0ce0*/  STS.U16 [R13+UR6+0xe00], R24 ;  /* 0x000e00180d007988 */ /* 0x010fe80008000406 */
[----:B------:R-:W-:Y:S04]  /*0cf0*/  STS.U16 [R13+UR6+0x1000], R25 ;  /* 0x001000190d007988 */ /* 0x000fe80008000406 */
        /* <DEDUP_REMOVED lines=17> */
[----:B------:R0:W-:Y:S04]  /*0e10*/  STS.U16 [R13+UR6+0x3400], R12 ;  /* 0x0034000c0d007988 */ /* 0x0001e80008000406 */
[----:B------:R-:W-:Y:S01]  /*0e20*/  STS.U16 [R13+UR6+0x3600], R43 ;  /* 0x0036002b0d007988 */ /* 0x000fe20008000406 */
[----:B0-----:R-:W-:-:S03]  /*0e30*/  IMAD.SHL.U32 R12, R0, 0x10, RZ ;  /* 0x00000010000c7824 */ /* 0x001fc600078e00ff */
[----:B------:R0:W-:Y:S04]  /*0e40*/  STS.U16 [R13+UR6+0x3800], R7 ;  /* 0x003800070d007988 */ /* 0x0001e80008000406 */
[----:B------:R1:W-:Y:S04]  /*0e50*/  STS.U16 [R13+UR6+0x3a00], R8 ;  /* 0x003a00080d007988 */ /* 0x0003e80008000406 */
[----:B------:R-:W-:Y:S01]  /*0e60*/  STS.U16 [R13+UR6+0x3c00], R14 ;  /* 0x003c000e0d007988 */ /* 0x000fe20008000406 */
[----:B0-----:R-:W-:-:S03]  /*0e70*/  LOP3.LUT R7, R0, 0xe0, RZ, 0xc0, !PT ;  /* 0x000000e000077812 */ /* 0x001fc600078ec0ff */
[----:B------:R0:W-:Y:S01]  /*0e80*/  STS.U16 [R13+UR6+0x3e00], R10 ;  /* 0x003e000a0d007988 */ /* 0x0001e20008000406 */
[----:B-1----:R-:W-:Y:S01]  /*0e90*/  IMAD.SHL.U32 R8, R0, 0x20, RZ ;  /* 0x0000002000087824 */ /* 0x002fe200078e00ff */
[----:B0-----:R-:W-:Y:S01]  /*0ea0*/  SHF.R.U32.HI R13, RZ, 0x1, R0 ;  /* 0x00000001ff0d7819 */ /* 0x001fe20000011600 */
[----:B------:R-:W-:Y:S06]  /*0eb0*/  BRA.U !UP0, `(.L_x_0) ;  /* 0x0000002508087547 */ /* 0x000fec000b800000 */
[C---:B------:R-:W-:Y:S01]  /*0ec0*/  LOP3.LUT R6, R0.reuse, 0x10, RZ, 0xc0, !PT ;  /* 0x0000001000067812 */ /* 0x040fe200078ec0ff */
[----:B------:R-:W0:Y:S01]  /*0ed0*/  LDC.64 R60, c[0x0][0x3c0] ;  /* 0x0000f000ff3c7b82 */ /* 0x000e220000000a00 */
[----:B------:R-:W-:Y:S01]  /*0ee0*/  LOP3.LUT R11, R0, 0x20, RZ, 0xc0, !PT ;  /* 0x00000020000b7812 */ /* 0x000fe200078ec0ff */
[----:B------:R-:W1:Y:S01]  /*0ef0*/  LDCU.64 UR4, c[0x0][0x3d0] ;  /* 0x00007a00ff0477ac */ /* 0x000e620008000a00 */
[----:B------:R-:W-:Y:S01]  /*0f00*/  LEA R9, R6, UR6, 0x7 ;  /* 0x0000000606097c11 */ /* 0x000fe2000f8e38ff */
[----:B------:R-:W-:Y:S01]  /*0f10*/  IMAD.MOV.U32 R152, RZ, RZ, 0x3f800000 ;  /* 0x3f800000ff987424 */ /* 0x000fe200078e00ff */
[----:B------:R-:W-:Y:S01]  /*0f20*/  LOP3.LUT R6, R0, 0x7, RZ, 0xc0, !PT ;  /* 0x0000000700067812 */ /* 0x000fe200078ec0ff */
[----:B------:R-:W2:Y:S01]  /*0f30*/  LDCU UR8, c[0x0][0x3c8] ;  /* 0x00007900ff0877ac */ /* 0x000ea20008000800 */
[----:B------:R-:W-:Y:S01]  /*0f40*/  LOP3.LUT R8, R8, 0x60, RZ, 0xc0, !PT ;  /* 0x0000006008087812 */ /* 0x000fe200078ec0ff */
[----:B------:R-:W3:Y:S01]  /*0f50*/  LDC.64 R18, c[0x0][0x390] ;  /* 0x0000e400ff127b82 */ /* 0x000ee20000000a00 */
[----:B------:R-:W-:Y:S01]  /*0f60*/  IMAD.MOV.U32 R153, RZ, RZ, 0x3f800000 ;  /* 0x3f800000ff997424 */ /* 0x000fe200078e00ff */
[----:B------:R-:W4:Y:S01]  /*0f70*/  LDCU.64 UR12, c[0x0][0x388] ;  /* 0x00007100ff0c77ac */ /* 0x000f220008000a00 */
[----:B------:R-:W-:Y:S01]  /*0f80*/  IADD3 R10, PT, PT, R8, R9, RZ ;  /* 0x00000009080a7210 */ /* 0x000fe20007ffe0ff */
[----:B------:R-:W-:Y:S01]  /*0f90*/  IMAD R20, R6, 0x4, R11 ;  /* 0x0000000406147824 */ /* 0x000fe200078e020b */
[----:B------:R-:W-:Y:S01]  /*0fa0*/  SHF.R.S32.HI R8, RZ, 0x2, R0 ;  /* 0x00000002ff087819 */ /* 0x000fe20000011400 */
[----:B------:R-:W-:Y:S01]  /*0fb0*/  IMAD.SHL.U32 R9, R0, 0x2, RZ ;  /* 0x0000000200097824 */ /* 0x000fe200078e00ff */
[----:B------:R-:W-:Y:S01]  /*0fc0*/  MOV R150, 0x3f800000 ;  /* 0x3f80000000967802 */ /* 0x000fe20000000f00 */
[----:B------:R-:W-:Y:S01]  /*0fd0*/  IMAD.SHL.U32 R6, R6, 0x10, RZ ;  /* 0x0000001006067824 */ /* 0x000fe200078e00ff */
[----:B------:R-:W5:Y:S01]  /*0fe0*/  LDC R46, c[0x0][0x3d8] ;  /* 0x0000f600ff2e7b82 */ /* 0x000f620000000800 */
[----:B------:R-:W-:Y:S01]  /*0ff0*/  IMAD R15, R7, 0x8, R10 ;  /* 0x00000008070f7824 */ /* 0x000fe200078e020a */
[----:B------:R-:W-:Y:S01]  /*1000*/  SGXT R8, R8, 0x1 ;  /* 0x000000010808781a */ /* 0x000fe20000000200 */
[----:B-1----:R-:W-:Y:S01]  /*1010*/  UIMAD UR4, UR7, UR4, URZ ;  /* 0x00000004070472a4 */ /* 0x002fe2000f8e02ff */
[--C-:B------:R-:W-:Y:S01]  /*1020*/  LOP3.LUT R7, R6, 0x30, R9.reuse, 0x78, !PT ;  /* 0x0000003006077812 */ /* 0x100fe200078e7809 */
[----:B------:R-:W-:Y:S01]  /*1030*/  IMAD.MOV.U32 R151, RZ, RZ, 0x3f800000 ;  /* 0x3f800000ff977424 */ /* 0x000fe200078e00ff */
[----:B------:R-:W-:Y:S01]  /*1040*/  LOP3.LUT R10, R8, 0x90, RZ, 0xc0, !PT ;  /* 0x00000090080a7812 */ /* 0x000fe200078ec0ff */
[----:B--2---:R-:W-:Y:S01]  /*1050*/  IMAD R8, R3, UR8, RZ ;  /* 0x0000000803087c24 */ /* 0x004fe2000f8e02ff */
[----:B------:R-:W-:Y:S01]  /*1060*/  LEA R20, R20, R7, 0x7 ;  /* 0x0000000714147211 */ /* 0x000fe200078e38ff */
[----:B0-----:R-:W-:Y:S01]  /*1070*/  IMAD R6, R60, UR7, RZ ;  /* 0x000000073c067c24 */ /* 0x001fe2000f8e02ff */
[----:B------:R-:W-:Y:S01]  /*1080*/  LOP3.LUT R7, R0, 0xf, RZ, 0xc0, !PT ;  /* 0x0000000f00077812 */ /* 0x000fe200078ec0ff */
[----:B------:R-:W-:Y:S01]  /*1090*/  USHF.L.U32 UR8, UR4, 0x1, URZ ;  /* 0x0000000104087899 */ /* 0x000fe200080006ff */
[----:B------:R-:W-:Y:S01]  /*10a0*/  LOP3.LUT R14, R10, 0x10, R9, 0x78, !PT ;  /* 0x000000100a0e7812 */ /* 0x000fe200078e7809 */
[----:B------:R-:W-:Y:S01]  /*10b0*/  IMAD.SHL.U32 R149, R8, 0x2, RZ ;  /* 0x0000000208957824 */ /* 0x000fe200078e00ff */
[----:B------:R-:W-:Y:S01]  /*10c0*/  SHF.R.U32.HI R9, RZ, 0x4, R0 ;  /* 0x00000004ff097819 */ /* 0x000fe20000011600 */
[----:B------:R-:W-:Y:S01]  /*10d0*/  IMAD R10, R7, UR5, RZ ;  /* 0x00000005070a7c24 */ /* 0x000fe2000f8e02ff */
[----:B------:R-:W-:Y:S01]  /*10e0*/  UIMAD.WIDE UR4, UR4, 0x2, URZ ;  /* 0x00000002040478a5 */ /* 0x000fe2000f8e02ff */
[----:B------:R-:W-:Y:S01]  /*10f0*/  IMAD.SHL.U32 R148, R6, 0x2, RZ ;  /* 0x0000000206947824 */ /* 0x000fe200078e00ff */
[----:B------:R-:W-:Y:S01]  /*1100*/  SGXT.U32 R7, R9, 0x4 ;  /* 0x000000040907781a */ /* 0x000fe20000000000 */
[----:B------:R-:W-:Y:S01]  /*1110*/  IMAD.SHL.U32 R11, R10, 0x2, RZ ;  /* 0x000000020a0b7824 */ /* 0x000fe200078e00ff */
[----:B------:R-:W-:Y:S01]  /*1120*/  CS2R R82, SRZ ;  /* 0x0000000000527805 */ /* 0x000fe2000001ff00 */
[----:B------:R-:W-:Y:S01]  /*1130*/  IMAD.HI R9, R8, 0x2, RZ ;  /* 0x0000000208097827 */ /* 0x000fe200078e02ff */
[----:B----4-:R-:W-:-:S02]  /*1140*/  IADD3 R148, P0, P1, R149, UR12, R148 ;  /* 0x0000000c95947c10 */ /* 0x010fc4000f91e094 */
[----:B------:R-:W-:Y:S02]  /*1150*/  CS2R R84, SRZ ;  /* 0x0000000000547805 */ /* 0x000fe4000001ff00 */
[----:B---3--:R-:W-:Y:S01]  /*1160*/  IADD3 R52, P2, P4, R11, UR8, R18 ;  /* 0x000000080b347c10 */ /* 0x008fe2000fc5e012 */
[----:B------:R-:W-:Y:S01]  /*1170*/  IMAD.HI R6, R6, 0x2, RZ ;  /* 0x0000000206067827 */ /* 0x000fe200078e02ff */
[----:B------:R-:W-:Y:S02]  /*1180*/  LEA.HI R8, R0, 0xb0, RZ, 0x1c ;  /* 0x000000b000087811 */ /* 0x000fe400078fe0ff */
[----:B------:R-:W-:Y:S02]  /*1190*/  CS2R R86, SRZ ;  /* 0x0000000000567805 */ /* 0x000fe4000001ff00 */
[----:B------:R-:W-:Y:S01]  /*11a0*/  CS2R R104, SRZ ;  /* 0x0000000000687805 */ /* 0x000fe2000001ff00 */
[----:B------:R-:W-:Y:S01]  /*11b0*/  IMAD.HI R10, R10, 0x2, RZ ;  /* 0x000000020a0a7827 */ /* 0x000fe200078e02ff */
[----:B------:R-:W-:-:S02]  /*11c0*/  IADD3.X R149, PT, PT, R9, UR13, R6, P0, P1 ;  /* 0x0000000d09957c10 */ /* 0x000fc400087e2406 */
[----:B------:R-:W-:Y:S02]  /*11d0*/  CS2R R106, SRZ ;  /* 0x00000000006a7805 */ /* 0x000fe4000001ff00 */
[----:B------:R-:W-:Y:S01]  /*11e0*/  LEA.HI R6, R0, 0x30, RZ, 0x1c ;  /* 0x0000003000067811 */ /* 0x000fe200078fe0ff */
[-C--:B-----5:R-:W-:Y:S01]  /*11f0*/  IMAD R11, R7, R46.reuse, RZ ;  /* 0x0000002e070b7224 */ /* 0x0a0fe200078e02ff */
[----:B------:R-:W-:Y:S01]  /*1200*/  IADD3.X R19, PT, PT, R10, UR5, R19, P2, P4 ;  /* 0x000000050a137c10 */ /* 0x000fe200097e8413 */
[----:B------:R-:W-:Y:S01]  /*1210*/  IMAD.IADD R14, R14, 0x1, R15 ;  /* 0x000000010e0e7824 */ /* 0x000fe200078e020f */
[----:B------:R-:W-:Y:S01]  /*1220*/  LEA.HI R7, R0, 0x70, RZ, 0x1c ;  /* 0x0000007000077811 */ /* 0x000fe200078fe0ff */
[-C--:B------:R-:W-:Y:S01]  /*1230*/  IMAD R15, R6, R46.reuse, RZ ;  /* 0x0000002e060f7224 */ /* 0x080fe200078e02ff */
[----:B------:R-:W-:Y:S01]  /*1240*/  LEA R10, R46, R11, 0x4 ;  /* 0x0000000b2e0a7211 */ /* 0x000fe200078e20ff */
[-C--:B------:R-:W-:Y:S01]  /*1250*/  IMAD R17, R8, R46.reuse, RZ ;  /* 0x0000002e08117224 */ /* 0x080fe200078e02ff */
[----:B------:R-:W-:Y:S01]  /*1260*/  LEA.HI R9, R0, 0xf0, RZ, 0x1c ;  /* 0x000000f000097811 */ /* 0x000fe200078fe0ff */
[----:B------:R-:W-:Y:S01]  /*1270*/  IMAD R16, R7, R46, RZ ;  /* 0x0000002e07107224 */ /* 0x000fe200078e02ff */
[-C--:B------:R-:W-:Y:S01]  /*1280*/  LEA R24, P1, R10, R52.reuse, 0x1 ;  /* 0x000000340a187211 */ /* 0x080fe200078208ff */
[----:B------:R-:W-:Y:S01]  /*1290*/  IMAD R6, R46, 0x10, R10 ;  /* 0x000000102e067824 */ /* 0x000fe200078e020a */
[----:B------:R-:W-:Y:S01]  /*12a0*/  LEA R22, P0, R11, R52, 0x1 ;  /* 0x000000340b167211 */ /* 0x000fe200078008ff */
[----:B------:R-:W-:Y:S01]  /*12b0*/  IMAD R18, R9, R46, RZ ;  /* 0x0000002e09127224 */ /* 0x000fe200078e02ff */
[-C--:B------:R-:W-:Y:S01]  /*12c0*/  LEA.HI.X.SX32 R25, R10, R19.reuse, 0x1, P1 ;  /* 0x000000130a197211 */ /* 0x080fe200008f0eff */
[C---:B------:R-:W-:Y:S01]  /*12d0*/  IMAD R7, R46.reuse, 0x20, R6 ;  /* 0x000000202e077824 */ /* 0x040fe200078e0206 */
[-C--:B------:R-:W-:Y:S01]  /*12e0*/  LEA R26, P2, R15, R52.reuse, 0x1 ;  /* 0x000000340f1a7211 */ /* 0x080fe200078408ff */
[----:B------:R-:W-:Y:S01]  /*12f0*/  IMAD R65, R61, 0x12, RZ ;  /* 0x000000123d417824 */ /* 0x000fe200078e02ff */
[-C--:B------:R-:W-:Y:S01]  /*1300*/  LEA.HI.X.SX32 R23, R11, R19.reuse, 0x1, P0 ;  /* 0x000000130b177211 */ /* 0x080fe200000f0eff */
[----:B------:R-:W-:Y:S01]  /*1310*/  IMAD R8, R46, 0x10, R7 ;  /* 0x000000102e087824 */ /* 0x000fe200078e0207 */
[----:B------:R-:W-:Y:S01]  /*1320*/  LEA.HI.X.SX32 R27, R15, R19, 0x1, P2 ;  /* 0x000000130f1b7211 */ /* 0x000fe200010f0eff */
[----:B------:R-:W-:Y:S01]  /*1330*/  IMAD R55, R61, 0x9, RZ ;  /* 0x000000093d377824 */ /* 0x000fe200078e02ff */
[-C--:B------:R-:W-:Y:S01]  /*1340*/  LEA R34, P0, R6, R52.reuse, 0x1 ;  /* 0x0000003406227211 */ /* 0x080fe200078008ff */
[----:B------:R-:W-:Y:S01]  /*1350*/  IMAD R9, R46, 0x10, R8 ;  /* 0x000000102e097824 */ /* 0x000fe200078e0208 */
[-C--:B------:R-:W-:Y:S01]  /*1360*/  LEA R36, P1, R7, R52.reuse, 0x1 ;  /* 0x0000003407247211 */ /* 0x080fe200078208ff */
[C---:B------:R-:W-:Y:S01]  /*1370*/  IMAD R57, R61.reuse, 0xa, RZ ;  /* 0x0000000a3d397824 */ /* 0x040fe200078e02ff */
[-C--:B------:R-:W-:Y:S01]  /*1380*/  LEA R38, P2, R8, R52.reuse, 0x1 ;  /* 0x0000003408267211 */ /* 0x080fe200078408ff */
[C---:B------:R-:W-:Y:S01]  /*1390*/  IMAD R69, R61.reuse, 0x14, RZ ;  /* 0x000000143d457824 */ /* 0x040fe200078e02ff */
[----:B------:R-:W-:Y:S01]  /*13a0*/  LEA R10, R46, R9, 0x5 ;  /* 0x000000092e0a7211 */ /* 0x000fe200078e28ff */
[C---:B------:R-:W-:Y:S01]  /*13b0*/  IMAD R75, R61.reuse, 0x16, RZ ;  /* 0x000000163d4b7824 */ /* 0x040fe200078e02ff */
[-C--:B------:R-:W-:Y:S01]  /*13c0*/  LEA.HI.X.SX32 R35, R6, R19.reuse, 0x1, P0 ;  /* 0x0000001306237211 */ /* 0x080fe200000f0eff */
[----:B------:R-:W-:Y:S01]  /*13d0*/  IMAD R63, R61, 0xc, RZ ;  /* 0x0000000c3d3f7824 */ /* 0x000fe200078e02ff */
[-C--:B------:R-:W-:Y:S01]  /*13e0*/  LEA.HI.X.SX32 R37, R7, R19.reuse, 0x1, P1 ;  /* 0x0000001307257211 */ /* 0x080fe200008f0eff */
[----:B------:R-:W-:Y:S01]  /*13f0*/  IMAD R11, R46, 0x10, R10 ;  /* 0x000000102e0b7824 */ /* 0x000fe200078e020a */
[-C--:B------:R-:W-:Y:S01]  /*1400*/  LEA.HI.X.SX32 R39, R8, R19.reuse, 0x1, P2 ;  /* 0x0000001308277211 */ /* 0x080fe200010f0eff */
[----:B------:R-:W-:Y:S01]  /*1410*/  IMAD R77, R61, 0x18, RZ ;  /* 0x000000183d4d7824 */ /* 0x000fe200078e02ff */
[-C--:B------:R-:W-:Y:S01]  /*1420*/  LEA R30, P5, R17, R52.reuse, 0x1 ;  /* 0x00000034111e7211 */ /* 0x080fe200078a08ff */
[C---:B------:R-:W-:Y:S01]  /*1430*/  IMAD R15, R46.reuse, 0x10, R11 ;  /* 0x000000102e0f7824 */ /* 0x040fe200078e020b */
[-C--:B------:R-:W-:Y:S01]  /*1440*/  LEA R44, P2, R11, R52.reuse, 0x1 ;  /* 0x000000340b2c7211 */ /* 0x080fe200078408ff */
[----:B------:R-:W-:Y:S01]  /*1450*/  IMAD R59, R61, 0xb, RZ ;  /* 0x0000000b3d3b7824 */ /* 0x000fe200078e02ff */
[-C--:B------:R-:W-:Y:S01]  /*1460*/  LEA R40, P0, R9, R52.reuse, 0x1 ;  /* 0x0000003409287211 */ /* 0x080fe200078008ff */
[----:B------:R-:W-:Y:S01]  /*1470*/  IMAD R6, R46, 0x20, R15 ;  /* 0x000000202e067824 */ /* 0x000fe200078e020f */
[-C--:B------:R-:W-:Y:S01]  /*1480*/  LEA R42, P1, R10, R52.reuse, 0x1 ;  /* 0x000000340a2a7211 */ /* 0x080fe200078208ff */
[----:B------:R-:W-:Y:S01]  /*1490*/  IMAD R79, R61, 0x1a, RZ ;  /* 0x0000001a3d4f7824 */ /* 0x000fe200078e02ff */
[-C--:B------:R-:W-:Y:S01]  /*14a0*/  LEA R28, P4, R16, R52.reuse, 0x1 ;  /* 0x00000034101c7211 */ /* 0x080fe200078808ff */
[C---:B------:R-:W-:Y:S01]  /*14b0*/  IMAD R7, R46.reuse, 0x10, R6 ;  /* 0x000000102e077824 */ /* 0x040fe200078e0206 */
[-C--:B------:R-:W-:Y:S01]  /*14c0*/  LEA.HI.X.SX32 R45, R11, R19.reuse, 0x1, P2 ;  /* 0x000000130b2d7211 */ /* 0x080fe200010f0eff */
[----:B------:R-:W-:Y:S01]  /*14d0*/  IMAD R11, R61, 0x5, RZ ;  /* 0x000000053d0b7824 */ /* 0x000fe200078e02ff */
[-C--:B------:R-:W-:Y:S01]  /*14e0*/  LEA.HI.X.SX32 R31, R17, R19.reuse, 0x1, P5 ;  /* 0x00000013111f7211 */ /* 0x080fe200028f0eff */
[----:B------:R-:W-:Y:S01]  /*14f0*/  IMAD R17, R61, 0x6, RZ ;  /* 0x000000063d117824 */ /* 0x000fe200078e02ff */
[----:B------:R-:W-:Y:S01]  /*1500*/  LEA.HI.X.SX32 R41, R9, R19, 0x1, P0 ;  /* 0x0000001309297211 */ /* 0x000fe200000f0eff */
[C---:B------:R-:W-:Y:S01]  /*1510*/  IMAD R9, R61.reuse, 0x3, RZ ;  /* 0x000000033d097824 */ /* 0x040fe200078e02ff */
[----:B------:R-:W-:Y:S01]  /*1520*/  LEA R8, R46, R7, 0x4 ;  /* 0x000000072e087211 */ /* 0x000fe200078e20ff */
[----:B------:R-:W-:Y:S01]  /*1530*/  IMAD R71, R61, 0xe, RZ ;  /* 0x0000000e3d477824 */ /* 0x000fe200078e02ff */
[-C--:B------:R-:W-:Y:S01]  /*1540*/  LEA R50, P2, R7, R52.reuse, 0x1 ;  /* 0x0000003407327211 */ /* 0x080fe200078408ff */
[----:B------:R-:W-:Y:S01]  /*1550*/  IMAD R67, R61, 0xd, RZ ;  /* 0x0000000d3d437824 */ /* 0x000fe200078e02ff */
[-C--:B------:R-:W-:Y:S01]  /*1560*/  LEA R46, P0, R15, R52.reuse, 0x1 ;  /* 0x000000340f2e7211 */ /* 0x080fe200078008ff */
[C---:B------:R-:W-:Y:S01]  /*1570*/  IMAD R81, R61.reuse, 0x1c, RZ ;  /* 0x0000001c3d517824 */ /* 0x040fe200078e02ff */
[-C--:B------:R-:W-:Y:S01]  /*1580*/  LEA.HI.X.SX32 R43, R10, R19.reuse, 0x1, P1 ;  /* 0x000000130a2b7211 */ /* 0x080fe200008f0eff */
[C---:B------:R-:W-:Y:S01]  /*1590*/  IMAD.SHL.U32 R21, R61.reuse, 0x8, RZ ;  /* 0x000000083d157824 */ /* 0x040fe200078e00ff */
[-C--:B------:R-:W-:Y:S01]  /*15a0*/  LEA R32, P6, R18, R52.reuse, 0x1 ;  /* 0x0000003412207211 */ /* 0x080fe200078c08ff */
[C---:B------:R-:W-:Y:S01]  /*15b0*/  IMAD R73, R61.reuse, 0xf, RZ ;  /* 0x0000000f3d497824 */ /* 0x040fe200078e02ff */
[----:B------:R-:W-:Y:S01]  /*15c0*/  LEA.HI.X.SX32 R29, R16, R19, 0x1, P4 ;  /* 0x00000013101d7211 */ /* 0x000fe200020f0eff */
[----:B------:R-:W-:Y:S01]  /*15d0*/  IMAD R103, R61, 0x1e, RZ ;  /* 0x0000001e3d677824 */ /* 0x000fe200078e02ff */
[----:B------:R-:W-:-:S02]  /*15e0*/  LEA R48, P1, R6, R52, 0x1 ;  /* 0x0000003406307211 */ /* 0x000fc400078208ff */
[----:B------:R-:W-:Y:S02]  /*15f0*/  CS2R R88, SRZ ;  /* 0x0000000000587805 */ /* 0x000fe4000001ff00 */
[----:B------:R-:W-:Y:S02]  /*1600*/  LEA R52, P4, R8, R52, 0x1 ;  /* 0x0000003408347211 */ /* 0x000fe400078808ff */
[----:B------:R-:W-:Y:S02]  /*1610*/  CS2R R90, SRZ ;  /* 0x00000000005a7805 */ /* 0x000fe4000001ff00 */
[-C--:B------:R-:W-:Y:S01]  /*1620*/  LEA.HI.X.SX32 R51, R7, R19.reuse, 0x1, P2 ;  /* 0x0000001307337211 */ /* 0x080fe200010f0eff */
[----:B------:R-:W-:Y:S01]  /*1630*/  IMAD.SHL.U32 R7, R61, 0x2, RZ ;  /* 0x000000023d077824 */ /* 0x000fe200078e00ff */
[----:B------:R-:W-:Y:S01]  /*1640*/  LEA.HI.X.SX32 R47, R15, R19, 0x1, P0 ;  /* 0x000000130f2f7211 */ /* 0x000fe200000f0eff */
[----:B------:R-:W-:Y:S01]  /*1650*/  IMAD.SHL.U32 R15, R61, 0x4, RZ ;  /* 0x000000043d0f7824 */ /* 0x000fe200078e00ff */
[----:B------:R-:W-:-:S02]  /*1660*/  IADD3 R54, P2, PT, R65, R148, RZ ;  /* 0x0000009441367210 */ /* 0x000fc40007f5e0ff */
[----:B------:R-:W-:Y:S02]  /*1670*/  CS2R R92, SRZ ;  /* 0x00000000005c7805 */ /* 0x000fe4000001ff00 */
[-C--:B------:R-:W-:Y:S02]  /*1680*/  IADD3 R142, P0, PT, R17, R148.reuse, RZ ;  /* 0x00000094118e7210 */ /* 0x080fe40007f1e0ff */
[----:B------:R-:W-:Y:S02]  /*1690*/  CS2R R94, SRZ ;  /* 0x00000000005e7805 */ /* 0x000fe4000001ff00 */
[-C--:B------:R-:W-:Y:S01]  /*16a0*/  LEA.HI.X.SX32 R33, R18, R19.reuse, 0x1, P6 ;  /* 0x0000001312217211 */ /* 0x080fe200030f0eff */
[----:B------:R-:W-:Y:S01]  /*16b0*/  IMAD.MOV.U32 R18, RZ, RZ, RZ ;  /* 0x000000ffff127224 */ /* 0x000fe200078e00ff */
[----:B------:R-:W-:Y:S01]  /*16c0*/  LEA.HI.X.SX32 R53, R8, R19, 0x1, P4 ;  /* 0x0000001308357211 */ /* 0x000fe200020f0eff */
[----:B------:R-:W-:Y:S01]  /*16d0*/  IMAD.MOV.U32 R8, RZ, RZ, -0x800000 ;  /* 0xff800000ff087424 */ /* 0x000fe200078e00ff */
[----:B------:R-:W-:-:S02]  /*16e0*/  IADD3 R56, P6, PT, R69, R148, RZ ;  /* 0x0000009445387210 */ /* 0x000fc40007fde0ff */
[----:B------:R-:W-:Y:S02]  /*16f0*/  CS2R R96, SRZ ;  /* 0x0000000000607805 */ /* 0x000fe4000001ff00 */
[-C--:B------:R-:W-:Y:S02]  /*1700*/  IADD3 R58, P4, PT, R75, R148.reuse, RZ ;  /* 0x000000944b3a7210 */ /* 0x080fe40007f9e0ff */
[----:B------:R-:W-:Y:S02]  /*1710*/  CS2R R98, SRZ ;  /* 0x0000000000627805 */ /* 0x000fe4000001ff00 */
[-C--:B------:R-:W-:Y:S02]  /*1720*/  IADD3 R74, P5, PT, R57, R148.reuse, RZ ;  /* 0x00000094394a7210 */ /* 0x080fe40007fbe0ff */
[----:B------:R-:W-:Y:S02]  /*1730*/  CS2R R100, SRZ ;  /* 0x0000000000647805 */ /* 0x000fe4000001ff00 */
[----:B------:R-:W-:Y:S01]  /*1740*/  LEA.HI.X.SX32 R55, R55, R149, 0x1, P2 ;  /* 0x0000009537377211 */ /* 0x000fe200010f0eff */
[----:B------:R-:W0:Y:S01]  /*1750*/  LDCU UR12, c[0x0][0x3f0] ;  /* 0x00007e00ff0c77ac */ /* 0x000e220008000800 */
[----:B------:R-:W-:Y:S01]  /*1760*/  LEA.HI.X.SX32 R49, R6, R19, 0x1, P1 ;  /* 0x0000001306317211 */ /* 0x000fe200008f0eff */
[----:B------:R-:W-:Y:S01]  /*1770*/  IMAD R19, R61, 0x7, RZ ;  /* 0x000000073d137824 */ /* 0x000fe200078e02ff */
[----:B------:R-:W-:Y:S01]  /*1780*/  IADD3 R146, P2, PT, R7, R148, RZ ;  /* 0x0000009407927210 */ /* 0x000fe20007f5e0ff */
[----:B------:R-:W1:Y:S01]  /*1790*/  LDCU UR9, c[0x0][0x3a8] ;  /* 0x00007500ff0977ac */ /* 0x000e620008000800 */
[----:B------:R-:W-:-:S02]  /*17a0*/  LEA.HI.X.SX32 R143, R9, R149, 0x1, P0 ;  /* 0x00000095098f7211 */ /* 0x000fc400000f0eff */
[-C--:B------:R-:W-:Y:S01]  /*17b0*/  IADD3 R60, P1, PT, R63, R148.reuse, RZ ;  /* 0x000000943f3c7210 */ /* 0x080fe20007f3e0ff */
[----:B------:R-:W-:Y:S01]  /*17c0*/  UMOV UR4, URZ ;  /* 0x000000ff00047c82 */ /* 0x000fe20008000000 */
[----:B------:R-:W-:Y:S02]  /*17d0*/  IADD3 R64, P0, PT, R77, R148, RZ ;  /* 0x000000944d407210 */ /* 0x000fe40007f1e0ff */
[----:B------:R-:W-:Y:S02]  /*17e0*/  CS2R R76, SRZ ;  /* 0x00000000004c7805 */ /* 0x000fe4000001ff00 */
[-C--:B------:R-:W-:Y:S01]  /*17f0*/  LEA.HI.X.SX32 R75, R11, R149.reuse, 0x1, P5 ;  /* 0x000000950b4b7211 */ /* 0x080fe200028f0eff */
[----:B------:R-:W-:Y:S01]  /*1800*/  IMAD.MOV.U32 R11, RZ, RZ, -0x800000 ;  /* 0xff800000ff0b7424 */ /* 0x000fe200078e00ff */
[-C--:B------:R-:W-:Y:S02]  /*1810*/  LEA.HI.X.SX32 R57, R57, R149.reuse, 0x1, P6 ;  /* 0x0000009539397211 */ /* 0x080fe400030f0eff */
[----:B------:R-:W-:-:S02]  /*1820*/  LEA.HI.X.SX32 R59, R59, R149, 0x1, P4 ;  /* 0x000000953b3b7211 */ /* 0x000fc400020f0eff */
[CC--:B------:R-:W-:Y:S02]  /*1830*/  LEA R144, P5, R61.reuse, R148.reuse, 0x2 ;  /* 0x000000943d907211 */ /* 0x0c0fe400078a10ff */
[CC--:B------:R-:W-:Y:S02]  /*1840*/  LEA R140, P6, R61.reuse, R148.reuse, 0x3 ;  /* 0x000000943d8c7211 */ /* 0x0c0fe400078c18ff */
[C---:B------:R-:W-:Y:S02]  /*1850*/  LEA R62, P4, R61.reuse, R148, 0x4 ;  /* 0x000000943d3e7211 */ /* 0x040fe400078820ff */
[-C--:B------:R-:W-:Y:S02]  /*1860*/  LEA.HI.X.SX32 R147, R61, R149.reuse, 0x1, P2 ;  /* 0x000000953d937211 */ /* 0x080fe400010f0eff */
[-C--:B------:R-:W-:Y:S01]  /*1870*/  LEA.HI.X.SX32 R61, R17, R149.reuse, 0x1, P1 ;  /* 0x00000095113d7211 */ /* 0x080fe200008f0eff */
[----:B------:R-:W-:Y:S01]  /*1880*/  IMAD.MOV.U32 R17, RZ, RZ, RZ ;  /* 0x000000ffff117224 */ /* 0x000fe200078e00ff */
[----:B------:R-:W-:-:S02]  /*1890*/  LEA.HI.X.SX32 R65, R63, R149, 0x1, P0 ;  /* 0x000000953f417211 */ /* 0x000fc400000f0eff */
[-C--:B------:R-:W-:Y:S02]  /*18a0*/  IADD3 R66, P1, PT, R79, R148.reuse, RZ ;  /* 0x000000944f427210 */ /* 0x080fe40007f3e0ff */
[----:B------:R-:W-:Y:S02]  /*18b0*/  CS2R R78, SRZ ;  /* 0x00000000004e7805 */ /* 0x000fe4000001ff00 */
[-C--:B------:R-:W-:Y:S02]  /*18c0*/  IADD3 R68, P0, PT, R71, R148.reuse, RZ ;  /* 0x0000009447447210 */ /* 0x080fe40007f1e0ff */
[----:B------:R-:W-:Y:S02]  /*18d0*/  LEA.HI.X.SX32 R67, R67, R149, 0x1, P1 ;  /* 0x0000009543437211 */ /* 0x000fe400008f0eff */
[----:B------:R-:W-:Y:S02]  /*18e0*/  IADD3 R70, P2, PT, R81, R148, RZ ;  /* 0x0000009451467210 */ /* 0x000fe40007f5e0ff */
[----:B------:R-:W-:-:S02]  /*18f0*/  CS2R R80, SRZ ;  /* 0x0000000000507805 */ /* 0x000fc4000001ff00 */
[-C--:B------:R-:W-:Y:S02]  /*1900*/  LEA.HI.X.SX32 R69, R19, R149.reuse, 0x1, P0 ;  /* 0x0000009513457211 */ /* 0x080fe400000f0eff */
[----:B------:R-:W-:Y:S02]  /*1910*/  LEA.HI.X.SX32 R145, R7, R149, 0x1, P5 ;  /* 0x0000009507917211 */ /* 0x000fe400028f0eff */
[C---:B------:R-:W-:Y:S02]  /*1920*/  LOP3.LUT P1, RZ, R0.reuse, 0x3, RZ, 0xc0, !PT ;  /* 0x0000000300ff7812 */ /* 0x040fe4000782c0ff */
[----:B------:R-:W-:Y:S02]  /*1930*/  LOP3.LUT P0, RZ, R0, 0x1, RZ, 0xc0, !PT ;  /* 0x0000000100ff7812 */ /* 0x000fe4000780c0ff */
[----:B------:R-:W-:Y:S02]  /*1940*/  IADD3 R72, P5, PT, R103, R148, RZ ;  /* 0x0000009467487210 */ /* 0x000fe40007fbe0ff */
[----:B------:R-:W-:-:S02]  /*1950*/  CS2R R102, SRZ ;  /* 0x0000000000667805 */ /* 0x000fc4000001ff00 */
[----:B------:R-:W-:Y:S02]  /*1960*/  LEA.HI.X.SX32 R71, R71, R149, 0x1, P2 ;  /* 0x0000009547477211 */ /* 0x000fe400010f0eff */
[C---:B------:R-:W-:Y:S02]  /*1970*/  ISETP.GE.U32.AND P2, PT, R3.reuse, 0x40, PT ;  /* 0x000000400300780c */ /* 0x040fe40003f46070 */
[----:B------:R-:W-:Y:S02]  /*1980*/  MOV R10, 0xff800000 ;  /* 0xff800000000a7802 */ /* 0x000fe40000000f00 */
[----:B------:R-:W-:Y:S02]  /*1990*/  MOV R9, 0xff800000 ;  /* 0xff80000000097802 */ /* 0x000fe40000000f00 */
[C---:B------:R-:W-:Y:S02]  /*19a0*/  ISETP.LT.U32.AND P1, PT, R3.reuse, 0x40, !P1 ;  /* 0x000000400300780c */ /* 0x040fe40004f21070 */
[----:B------:R-:W-:-:S02]  /*19b0*/  ISETP.LT.U32.AND P0, PT, R3, 0x40, !P0 ;  /* 0x000000400300780c */ /* 0x000fc40004701070 */
[----:B------:R-:W-:Y:S02]  /*19c0*/  LOP3.LUT R16, R20, 0x40, RZ, 0x3c, !PT ;  /* 0x0000004014107812 */ /* 0x000fe400078e3cff */
[-C--:B------:R-:W-:Y:S02]  /*19d0*/  LEA.HI.X.SX32 R141, R15, R149.reuse, 0x1, P6 ;  /* 0x000000950f8d7211 */ /* 0x080fe400030f0eff */
[-C--:B------:R-:W-:Y:S02]  /*19e0*/  LEA.HI.X.SX32 R63, R21, R149.reuse, 0x1, P4 ;  /* 0x00000095153f7211 */ /* 0x080fe400020f0eff */
[----:B01----:R-:W-:-:S07]  /*19f0*/  LEA.HI.X.SX32 R73, R73, R149, 0x1, P5 ;  /* 0x0000009549497211 */ /* 0x003fce00028f0eff */
.L_x_1:
[----:B------:R-:W-:-:S04]  /*1a00*/  IMAD.WIDE R20, R17, 0x2, R148 ;  /* 0x0000000211147825 */ /* 0x000fc800078e0294 */
[C---:B------:R-:W-:Y:S01]  /*1a10*/  IMAD.WIDE R118, R17.reuse, 0x2, R62 ;  /* 0x0000000211767825 */ /* 0x040fe200078e023e */
[----:B------:R0:W2:Y:S03]  /*1a20*/  LDG.E.U16 R6, desc[UR10][R20.64] ;  /* 0x0000000a14067981 */ /* 0x0000a6000c1e1500 */
[C---:B------:R-:W-:Y:S02]  /*1a30*/  IMAD.WIDE R110, R17.reuse, 0x2, R144 ;  /* 0x00000002116e7825 */ /* 0x040fe400078e0290 */
[----:B------:R-:W3:Y:S02]  /*1a40*/  LDG.E.U16 R118, desc[UR10][R118.64] ;  /* 0x0000000a76767981 */ /* 0x000ee4000c1e1500 */
[C---:B------:R-:W-:Y:S02]  /*1a50*/  IMAD.WIDE R120, R17.reuse, 0x2, R54 ;  /* 0x0000000211787825 */ /* 0x040fe400078e0236 */
[----:B------:R1:W4:Y:S02]  /*1a60*/  LDG.E.U16 R131, desc[UR10][R110.64] ;  /* 0x0000000a6e837981 */ /* 0x000324000c1e1500 */
[----:B------:R-:W-:-:S02]  /*1a70*/  IMAD.WIDE R108, R17, 0x2, R146 ;  /* 0x00000002116c7825 */ /* 0x000fc400078e0292 */
[----:B------:R-:W5:Y:S02]  /*1a80*/  LDG.E.U16 R120, desc[UR10][R120.64] ;  /* 0x0000000a78787981 */ /* 0x000f64000c1e1500 */
[C---:B------:R-:W-:Y:S02]  /*1a90*/  IMAD.WIDE R112, R17.reuse, 0x2, R142 ;  /* 0x0000000211707825 */ /* 0x040fe400078e028e */
[----:B------:R0:W4:Y:S02]  /*1aa0*/  LDG.E.U16 R130, desc[UR10][R108.64] ;  /* 0x0000000a6c827981 */ /* 0x000124000c1e1500 */
[C---:B------:R-:W-:Y:S02]  /*1ab0*/  IMAD.WIDE R122, R17.reuse, 0x2, R56 ;  /* 0x00000002117a7825 */ /* 0x040fe400078e0238 */
[----:B------:R0:W4:Y:S02]  /*1ac0*/  LDG.E.U16 R132, desc[UR10][R112.64] ;  /* 0x0000000a70847981 */ /* 0x000124000c1e1500 */
[----:B------:R-:W-:-:S02]  /*1ad0*/  IMAD.WIDE R124, R17, 0x2, R58 ;  /* 0x00000002117c7825 */ /* 0x000fc400078e023a */
[----:B------:R-:W4:Y:S02]  /*1ae0*/  LDG.E.U16 R122, desc[UR10][R122.64] ;  /* 0x0000000a7a7a7981 */ /* 0x000f24000c1e1500 */
[C---:B------:R-:W-:Y:S02]  /*1af0*/  IMAD.WIDE R114, R17.reuse, 0x2, R140 ;  /* 0x0000000211727825 */ /* 0x040fe400078e028c */
[----:B------:R-:W4:Y:S02]  /*1b00*/  LDG.E.U16 R124, desc[UR10][R124.64] ;  /* 0x0000000a7c7c7981 */ /* 0x000f24000c1e1500 */
[C---:B------:R-:W-:Y:S02]  /*1b10*/  IMAD.WIDE R126, R17.reuse, 0x2, R64 ;  /* 0x00000002117e7825 */ /* 0x040fe400078e0240 */
[----:B------:R0:W4:Y:S02]  /*1b20*/  LDG.E.U16 R114, desc[UR10][R114.64] ;  /* 0x0000000a72727981 */ /* 0x000124000c1e1500 */
[----:B------:R-:W-:-:S02]  /*1b30*/  IMAD.WIDE R116, R17, 0x2, R74 ;  /* 0x0000000211747825 */ /* 0x000fc400078e024a */
[----:B------:R-:W4:Y:S02]  /*1b40*/  LDG.E.U16 R126, desc[UR10][R126.64] ;  /* 0x0000000a7e7e7981 */ /* 0x000f24000c1e1500 */
[C---:B------:R-:W-:Y:S02]  /*1b50*/  IMAD.WIDE R128, R17.reuse, 0x2, R66 ;  /* 0x0000000211807825 */ /* 0x040fe400078e0242 */
[----:B------:R-:W4:Y:S02]  /*1b60*/  LDG.E.U16 R116, desc[UR10][R116.64] ;  /* 0x0000000a74747981 */ /* 0x000f24000c1e1500 */
[C---:B0-----:R-:W-:Y:S02]  /*1b70*/  IMAD.WIDE R20, R17.reuse, 0x2, R60 ;  /* 0x0000000211147825 */ /* 0x041fe400078e023c */
[----:B------:R-:W4:Y:S02]  /*1b80*/  LDG.E.U16 R128, desc[UR10][R128.64] ;  /* 0x0000000a80807981 */ /* 0x000f24000c1e1500 */
[----:B-1----:R-:W-:-:S02]  /*1b90*/  IMAD.WIDE R110, R17, 0x2, R70 ;  /* 0x00000002116e7825 */ /* 0x002fc400078e0246 */
[----:B------:R-:W4:Y:S02]  /*1ba0*/  LDG.E.U16 R21, desc[UR10][R20.64] ;  /* 0x0000000a14157981 */ /* 0x000f24000c1e1500 */
[C---:B------:R-:W-:Y:S02]  /*1bb0*/  IMAD.WIDE R108, R17.reuse, 0x2, R68 ;  /* 0x00000002116c7825 */ /* 0x040fe400078e0244 */
[----:B------:R-:W4:Y:S02]  /*1bc0*/  LDG.E.U16 R119, desc[UR10][R110.64] ;  /* 0x0000000a6e777981 */ /* 0x000f24000c1e1500 */
[----:B------:R-:W-:Y:S02]  /*1bd0*/  IMAD.WIDE R112, R17, 0x2, R72 ;  /* 0x0000000211707825 */ /* 0x000fe400078e0248 */
[----:B------:R0:W4:Y:S04]  /*1be0*/  LDG.E.U16 R117, desc[UR10][R108.64] ;  /* 0x0000000a6c757981 */ /* 0x000128000c1e1500 */
[----:B------:R1:W4:Y:S01]  /*1bf0*/  LDG.E.U16 R154, desc[UR10][R112.64] ;  /* 0x0000000a709a7981 */ /* 0x000322000c1e1500 */
[C---:B------:R-:W-:Y:S01]  /*1c00*/  IMAD.SHL.U32 R19, R0.reuse, 0x8, RZ ;  /* 0x0000000800137824 */ /* 0x040fe200078e00ff */
[----:B------:R-:W-:-:S04]  /*1c10*/  LOP3.LUT R115, R0, 0x7, RZ, 0xc0, !PT ;  /* 0x0000000700737812 */ /* 0x000fc800078ec0ff */
[----:B------:R-:W-:Y:S01]  /*1c20*/  LOP3.LUT R134, R19, 0x30, RZ, 0xc0, !PT ;  /* 0x0000003013867812 */ /* 0x000fe200078ec0ff */
[C---:B------:R-:W-:Y:S01]  /*1c30*/  IMAD.SHL.U32 R19, R0.reuse, 0x2, RZ ;  /* 0x0000000200137824 */ /* 0x040fe200078e00ff */
[----:B------:R-:W-:-:S03]  /*1c40*/  LOP3.LUT R138, R0, 0x20, RZ, 0xc0, !PT ;  /* 0x00000020008a7812 */ /* 0x000fc600078ec0ff */
[C---:B------:R-:W-:Y:S01]  /*1c50*/  IMAD R134, R115.reuse, 0x40, R134 ;  /* 0x0000004073867824 */ /* 0x040fe200078e0286 */
[----:B------:R-:W-:Y:S01]  /*1c60*/  SHF.L.U32 R136, R115, 0x4, RZ ;  /* 0x0000000473887819 */ /* 0x000fe200000006ff */
[----:B0-----:R-:W-:Y:S01]  /*1c70*/  IMAD.SHL.U32 R109, R3, 0x2, RZ ;  /* 0x00000002036d7824 */ /* 0x001fe200078e00ff */
[----:B------:R-:W-:Y:S01]  /*1c80*/  BAR.SYNC.DEFER_BLOCKING 0x0 ;  /* 0x0000000000007b1d */ /* 0x000fe20000010000 */
[----:B------:R-:W-:Y:S02]  /*1c90*/  LOP3.LUT R20, R0, 0x10, RZ, 0xc0, !PT ;  /* 0x0000001000147812 */ /* 0x000fe400078ec0ff */
[--C-:B------:R-:W-:Y:S01]  /*1ca0*/  LOP3.LUT R111, R134, 0x10, R19.reuse, 0x78, !PT ;  /* 0x00000010866f7812 */ /* 0x100fe200078e7813 */
[----:B------:R-:W-:Y:S01]  /*1cb0*/  IMAD R138, R115, 0x4, R138 ;  /* 0x00000004738a7824 */ /* 0x000fe200078e028a */
[----:B------:R-:W-:-:S03]  /*1cc0*/  LOP3.LUT R115, R136, 0x30, R19, 0x78, !PT ;  /* 0x0000003088737812 */ /* 0x000fc600078e7813 */
[----:B------:R-:W-:Y:S01]  /*1cd0*/  IMAD R20, R20, 0x20, R111 ;  /* 0x0000002014147824 */ /* 0x000fe200078e026f */
[C---:B------:R-:W-:Y:S02]  /*1ce0*/  LOP3.LUT R111, R109.reuse, 0x10, RZ, 0x3c, !PT ;  /* 0x000000106d6f7812 */ /* 0x040fe400078e3cff */
[C---:B------:R-:W-:Y:S02]  /*1cf0*/  LOP3.LUT R108, R109.reuse, 0x20, RZ, 0x3c, !PT ;  /* 0x000000206d6c7812 */ /* 0x040fe400078e3cff */
[----:B------:R-:W-:Y:S02]  /*1d00*/  LEA R19, R138, R115, 0x7 ;  /* 0x000000738a137211 */ /* 0x000fe400078e38ff */
[C---:B-1----:R-:W-:Y:S02]  /*1d10*/  LOP3.LUT R113, R109.reuse, 0x30, RZ, 0x3c, !PT ;  /* 0x000000306d717812 */ /* 0x042fe400078e3cff */
[C---:B------:R-:W-:Y:S02]  /*1d20*/  LOP3.LUT R115, R109.reuse, 0x40, RZ, 0x3c, !PT ;  /* 0x000000406d737812 */ /* 0x040fe400078e3cff */
[C---:B------:R-:W-:Y:S01]  /*1d30*/  LOP3.LUT R129, R109.reuse, 0x50, RZ, 0x3c, !PT ;  /* 0x000000506d817812 */ /* 0x040fe200078e3cff */
[----:B--2---:R-:W-:Y:S04]  /*1d40*/  STS.U16 [R109+UR6+0x4000], R6 ;  /* 0x004000066d007988 */ /* 0x004fe80008000406 */
[----:B---3--:R0:W-:Y:S04]  /*1d50*/  STS.U16 [R109+UR6+0x5000], R118 ;  /* 0x005000766d007988 */ /* 0x0081e80008000406 */
[----:B-----5:R-:W-:Y:S01]  /*1d60*/  STS.U16 [R111+UR6+0x5200], R120 ;  /* 0x005200786f007988 */ /* 0x020fe20008000406 */
[----:B0-----:R-:W-:-:S03]  /*1d70*/  LOP3.LUT R118, R109, 0x60, RZ, 0x3c, !PT ;  /* 0x000000606d767812 */ /* 0x001fc600078e3cff */
[----:B----4-:R0:W-:Y:S04]  /*1d80*/  STS.U16 [R111+UR6+0x4200], R130 ;  /* 0x004200826f007988 */ /* 0x0101e80008000406 */
[----:B------:R-:W-:Y:S04]  /*1d90*/  STS.U16 [R108+UR6+0x4400], R131 ;  /* 0x004400836c007988 */ /* 0x000fe80008000406 */
[----:B------:R-:W-:Y:S01]  /*1da0*/  STS.U16 [R108+UR6+0x5400], R122 ;  /* 0x0054007a6c007988 */ /* 0x000fe20008000406 */
[----:B0-----:R-:W-:-:S03]  /*1db0*/  LOP3.LUT R130, R109, 0x70, RZ, 0x3c, !PT ;  /* 0x000000706d827812 */ /* 0x001fc600078e3cff */
        /* <DEDUP_REMOVED lines=9> */
[----:B------:R-:W-:Y:S01]  /*1e50*/  STS.U16 [R130+UR6+0x5e00], R154 ;  /* 0x005e009a82007988 */ /* 0x000fe20008000406 */
[----:B------:R-:W-:Y:S01]  /*1e60*/  BAR.SYNC.DEFER_BLOCKING 0x0 ;  /* 0x0000000000007b1d */ /* 0x000fe20000010000 */
[----:B------:R-:W-:-:S05]  /*1e70*/  LOP3.LUT R6, R20, 0x20, RZ, 0x3c, !PT ;  /* 0x0000002014067812 */ /* 0x000fca00078e3cff */
[----:B------:R-:W-:Y:S04]  /*1e80*/  LDSM.16.MT88.4 R136, [R20+UR6] ;  /* 0x000000061488783b */ /* 0x000fe80008004200 */
[----:B------:R-:W0:Y:S04]  /*1e90*/  LDSM.16.M88.4 R120, [R19+UR6+0x4000] ;  /* 0x004000061378783b */ /* 0x000e280008000200 */
[----:B------:R-:W1:Y:S04]  /*1ea0*/  LDSM.16.MT88.4 R124, [R6+UR6] ;  /* 0x00000006067c783b */ /* 0x000e680008004200 */
[----:B------:R-:W2:Y:S04]  /*1eb0*/  LDSM.16.MT88.4 R108, [R20+UR6+0x400] ;  /* 0x00040006146c783b */ /* 0x000ea80008004200 */
[----:B------:R-:W3:Y:S04]  /*1ec0*/  LDSM.16.MT88.4 R112, [R6+UR6+0x400] ;  /* 0x000400060670783b */ /* 0x000ee80008004200 */
[----:B------:R-:W-:Y:S04]  /*1ed0*/  LDSM.16.MT88.4 R132, [R20+UR6+0x800] ;  /* 0x000800061484783b */ /* 0x000fe80008004200 */
[----:B------:R-:W4:Y:S04]  /*1ee0*/  LDSM.16.M88.4 R116, [R16+UR6+0x4000] ;  /* 0x004000061074783b */ /* 0x000f280008000200 */
[----:B------:R-:W5:Y:S01]  /*1ef0*/  LDSM.16.MT88.4 R128, [R6+UR6+0x800] ;  /* 0x000800060680783b */ /* 0x000f620008004200 */
[-C--:B0-----:R-:W-:Y:S08]  /*1f00*/  HMMA.16816.F32.BF16 R136, R136, R120.reuse, RZ ;  /* 0x000000788888723c */ /* 0x081ff000000418ff */
[----:B-1----:R-:W-:-:S12]  /*1f10*/  HMMA.16816.F32.BF16 R124, R124, R120, RZ ;  /* 0x000000787c7c723c */ /* 0x002fd800000418ff */
[-C--:B--2---:R-:W-:Y:S01]  /*1f20*/  HMMA.16816.F32.BF16 R108, R108, R122.reuse, R136 ;  /* 0x0000007a6c6c723c */ /* 0x084fe20000041888 */
[----:B------:R-:W-:Y:S07]  /*1f30*/  LDSM.16.MT88.4 R136, [R6+UR6+0x1000] ;  /* 0x001000060688783b */ /* 0x000fee0008004200 */
[----:B---3--:R-:W-:Y:S01]  /*1f40*/  HMMA.16816.F32.BF16 R120, R112, R122, R124 ;  /* 0x0000007a7078723c */ /* 0x008fe2000004187c */
[----:B------:R-:W0:Y:S04]  /*1f50*/  LDSM.16.MT88.4 R124, [R20+UR6+0xc00] ;  /* 0x000c0006147c783b */ /* 0x000e280008004200 */
[----:B------:R-:W1:Y:S07]  /*1f60*/  LDSM.16.MT88.4 R112, [R6+UR6+0xc00] ;  /* 0x000c00060670783b */ /* 0x000e6e0008004200 */
[-C--:B----4-:R-:W-:Y:S01]  /*1f70*/  HMMA.16816.F32.BF16 R132, R132, R116.reuse, R108 ;  /* 0x000000748484723c */ /* 0x090fe2000004186c */
[----:B------:R-:W-:Y:S07]  /*1f80*/  LDSM.16.M88.4 R108, [R19+UR6+0x4080] ;  /* 0x00408006136c783b */ /* 0x000fee0008000200 */
[----:B-----5:R-:W-:Y:S01]  /*1f90*/  HMMA.16816.F32.BF16 R128, R128, R116, R120 ;  /* 0x000000748080723c */ /* 0x020fe20000041878 */
[----:B------:R-:W2:Y:S11]  /*1fa0*/  LDSM.16.MT88.4 R120, [R20+UR6+0x1000] ;  /* 0x001000061478783b */ /* 0x000eb60008004200 */
[-C--:B0-----:R-:W-:Y:S01]  /*1fb0*/  HMMA.16816.F32.BF16 R124, R124, R118.reuse, R132 ;  /* 0x000000767c7c723c */ /* 0x081fe20000041884 */
[----:B------:R-:W-:Y:S07]  /*1fc0*/  LDSM.16.MT88.4 R132, [R6+UR6+0x1800] ;  /* 0x001800060684783b */ /* 0x000fee0008004200 */
[----:B-1----:R-:W-:Y:S01]  /*1fd0*/  HMMA.16816.F32.BF16 R128, R112, R118, R128 ;  /* 0x000000767080723c */ /* 0x002fe20000041880 */
[----:B------:R-:W0:Y:S04]  /*1fe0*/  LDSM.16.MT88.4 R112, [R20+UR6+0x1400] ;  /* 0x001400061470783b */ /* 0x000e280008004200 */
[----:B------:R-:W1:Y:S07]  /*1ff0*/  LDSM.16.MT88.4 R116, [R6+UR6+0x1400] ;  /* 0x001400060674783b */ /* 0x000e6e0008004200 */
[-C--:B--2---:R-:W-:Y:S01]  /*2000*/  HMMA.16816.F32.BF16 R120, R120, R108.reuse, R124 ;  /* 0x0000006c7878723c */ /* 0x084fe2000004187c */
[----:B------:R-:W-:Y:S07]  /*2010*/  LDSM.16.MT88.4 R124, [R20+UR6+0x1800] ;  /* 0x00180006147c783b */ /* 0x000fee0008004200 */
[----:B------:R-:W-:Y:S01]  /*2020*/  HMMA.16816.F32.BF16 R136, R136, R108, R128 ;  /* 0x0000006c8888723c */ /* 0x000fe20000041880 */
[----:B------:R-:W2:Y:S11]  /*2030*/  LDSM.16.M88.4 R128, [R16+UR6+0x4080] ;  /* 0x004080061080783b */ /* 0x000eb60008000200 */
[-C--:B0-----:R-:W-:Y:S01]  /*2040*/  HMMA.16816.F32.BF16 R112, R112, R110.reuse, R120 ;  /* 0x0000006e7070723c */ /* 0x081fe20000041878 */
[----:B------:R-:W-:Y:S07]  /*2050*/  LDSM.16.MT88.4 R120, [R20+UR6+0x2000] ;  /* 0x002000061478783b */ /* 0x000fee0008004200 */
[----:B-1----:R-:W-:Y:S01]  /*2060*/  HMMA.16816.F32.BF16 R136, R116, R110, R136 ;  /* 0x0000006e7488723c */ /* 0x002fe20000041888 */
[----:B------:R-:W0:Y:S04]  /*2070*/  LDSM.16.MT88.4 R116, [R20+UR6+0x1c00] ;  /* 0x001c00061474783b */ /* 0x000e280008004200 */
[----:B------:R-:W1:Y:S07]  /*2080*/  LDSM.16.MT88.4 R108, [R6+UR6+0x1c00] ;  /* 0x001c0006066c783b */ /* 0x000e6e0008004200 */
[-C--:B--2---:R-:W-:Y:S01]  /*2090*/  HMMA.16816.F32.BF16 R112, R124, R128.reuse, R112 ;  /* 0x000000807c70723c */ /* 0x084fe20000041870 */
[----:B------:R-:W2:Y:S07]  /*20a0*/  LDSM.16.M88.4 R124, [R19+UR6+0x4100] ;  /* 0x00410006137c783b */ /* 0x000eae0008000200 */
[----:B------:R-:W-:Y:S01]  /*20b0*/  HMMA.16816.F32.BF16 R136, R132, R128, R136 ;  /* 0x000000808488723c */ /* 0x000fe20000041888 */
[----:B------:R-:W3:Y:S11]  /*20c0*/  LDSM.16.MT88.4 R132, [R6+UR6+0x2000] ;  /* 0x002000060684783b */ /* 0x000ef60008004200 */
[-C--:B0-----:R-:W-:Y:S01]  /*20d0*/  HMMA.16816.F32.BF16 R112, R116, R130.reuse, R112 ;  /* 0x000000827470723c */ /* 0x081fe20000041870 */
[----:B------:R-:W0:Y:S07]  /*20e0*/  LDSM.16.MT88.4 R116, [R6+UR6+0x2400] ;  /* 0x002400060674783b */ /* 0x000e2e0008004200 */
[----:B-1----:R-:W-:Y:S01]  /*20f0*/  HMMA.16816.F32.BF16 R136, R108, R130, R136 ;  /* 0x000000826c88723c */ /* 0x002fe20000041888 */
[----:B------:R-:W1:Y:S04]  /*2100*/  LDSM.16.MT88.4 R108, [R20+UR6+0x2400] ;  /* 0x00240006146c783b */ /* 0x000e680008004200 */
[----:B------:R-:W-:Y:S07]  /*2110*/  LDSM.16.M88.4 R128, [R16+UR6+0x4100] ;  /* 0x004100061080783b */ /* 0x000fee0008000200 */
[-C--:B--2---:R-:W-:Y:S01]  /*2120*/  HMMA.16816.F32.BF16 R112, R120, R124.reuse, R112 ;  /* 0x0000007c7870723c */ /* 0x084fe20000041870 */
[----:B------:R-:W-:Y:S07]  /*2130*/  LDSM.16.MT88.4 R120, [R20+UR6+0x2800] ;  /* 0x002800061478783b */ /* 0x000fee0008004200 */
[----:B---3--:R-:W-:Y:S01]  /*2140*/  HMMA.16816.F32.BF16 R132, R132, R124, R136 ;  /* 0x0000007c8484723c */ /* 0x008fe20000041888 */
[----:B------:R-:W2:-:S15]  /*2150*/  LDSM.16.MT88.4 R136, [R6+UR6+0x2800] ;  /* 0x002800060688783b */ /* 0x000e9e0008004200 */
[----:B------:R-:W-:-:S04]  /*2160*/  NOP ;  /* 0x0000000000007918 */ /* 0x000fc80000000000 */
[-C--:B0-----:R-:W-:Y:S01]  /*2170*/  HMMA.16816.F32.BF16 R132, R116, R126.reuse, R132 ;  /* 0x0000007e7484723c */ /* 0x081fe20000041884 */
[----:B------:R-:W0:Y:S07]  /*2180*/  LDSM.16.MT88.4 R116, [R20+UR6+0x2c00] ;  /* 0x002c00061474783b */ /* 0x000e2e0008004200 */
[----:B-1----:R-:W-:Y:S01]  /*2190*/  HMMA.16816.F32.BF16 R108, R108, R126, R112 ;  /* 0x0000007e6c6c723c */ /* 0x002fe20000041870 */
[----:B------:R-:W1:Y:S04]  /*21a0*/  LDSM.16.MT88.4 R112, [R6+UR6+0x2c00] ;  /* 0x002c00060670783b */ /* 0x000e680008004200 */
[----:B------:R-:W-:Y:S07]  /*21b0*/  LDSM.16.M88.4 R124, [R19+UR6+0x4180] ;  /* 0x00418006137c783b */ /* 0x000fee0008000200 */
[-C--:B--2---:R-:W-:Y:S01]  /*21c0*/  HMMA.16816.F32.BF16 R132, R136, R128.reuse, R132 ;  /* 0x000000808884723c */ /* 0x084fe20000041884 */
[----:B------:R-:W-:Y:S07]  /*21d0*/  LDSM.16.MT88.4 R136, [R6+UR6+0x3000] ;  /* 0x003000060688783b */ /* 0x000fee0008004200 */
[----:B------:R-:W-:Y:S01]  /*21e0*/  HMMA.16816.F32.BF16 R108, R120, R128, R108 ;  /* 0x00000080786c723c */ /* 0x000fe2000004186c */
        /* <DEDUP_REMOVED lines=8> */
[----:B------:R-:W2:Y:S07]  /*2270*/  LDSM.16.MT88.4 R120, [R20+UR6+0x3800] ;  /* 0x003800061478783b */ /* 0x000eae0008004200 */
[----:B------:R-:W-:Y:S01]  /*2280*/  HMMA.16816.F32.BF16 R132, R136, R124, R132 ;  /* 0x0000007c8884723c */ /* 0x000fe20000041884 */
[----:B------:R-:W3:Y:S11]  /*2290*/  LDSM.16.MT88.4 R136, [R6+UR6+0x3800] ;  /* 0x003800060688783b */ /* 0x000ef60008004200 */
[-C--:B0-----:R-:W-:Y:S01]  /*22a0*/  HMMA.16816.F32.BF16 R108, R116, R126.reuse, R108 ;  /* 0x0000007e746c723c */ /* 0x081fe2000004186c */
[----:B------:R-:W0:Y:S07]  /*22b0*/  LDSM.16.MT88.4 R116, [R20+UR6+0x3c00] ;  /* 0x003c00061474783b */ /* 0x000e2e0008004200 */
[----:B-1----:R-:W-:Y:S01]  /*22c0*/  HMMA.16816.F32.BF16 R112, R112, R126, R132 ;  /* 0x0000007e7070723c */ /* 0x002fe20000041884 */
[----:B------:R-:W1:Y:S11]  /*22d0*/  LDSM.16.MT88.4 R124, [R6+UR6+0x3c00] ;  /* 0x003c0006067c783b */ /* 0x000e760008004200 */
[-C--:B--2---:R-:W-:Y:S08]  /*22e0*/  HMMA.16816.F32.BF16 R108, R120, R128.reuse, R108 ;  /* 0x00000080786c723c */ /* 0x084ff0000004186c */
[----:B---3--:R-:W-:-:S12]  /*22f0*/  HMMA.16816.F32.BF16 R112, R136, R128, R112 ;  /* 0x000000808870723c */ /* 0x008fd80000041870 */
[-C--:B0-----:R-:W-:Y:S08]  /*2300*/  HMMA.16816.F32.BF16 R108, R116, R130.reuse, R108 ;  /* 0x00000082746c723c */ /* 0x081ff0000004186c */
[----:B-1----:R-:W-:Y:S11]  /*2310*/  HMMA.16816.F32.BF16 R112, R124, R130, R112 ;  /* 0x000000827c70723c */ /* 0x002ff60000041870 */
[----:B------:R-:W-:Y:S01]  /*2320*/  FMUL R19, R108, UR9 ;  /* 0x000000096c137c20 */ /* 0x000fe20008400000 */
[----:B------:R-:W-:Y:S01]  /*2330*/  FMUL R116, R109, UR9 ;  /* 0x000000096d747c20 */ /* 0x000fe20008400000 */
[----:B------:R-:W-:Y:S01]  /*2340*/  FMUL R21, R110, UR9 ;  /* 0x000000096e157c20 */ /* 0x000fe20008400000 */
[----:B------:R-:W-:-:S05]  /*2350*/  FMUL R118, R111, UR9 ;  /* 0x000000096f767c20 */ /* 0x000fca0008400000 */
[----:B------:R-:W-:Y:S01]  /*2360*/  FMUL R20, R112, UR9 ;  /* 0x0000000970147c20 */ /* 0x000fe20008400000 */
[----:B------:R-:W-:Y:S01]  /*2370*/  FMUL R117, R113, UR9 ;  /* 0x0000000971757c20 */ /* 0x000fe20008400000 */
[----:B------:R-:W-:Y:S01]  /*2380*/  FMUL R6, R114, UR9 ;  /* 0x0000000972067c20 */ /* 0x000fe20008400000 */
[----:B------:R-:W-:Y:S01]  /*2390*/  FMUL R119, R115, UR9 ;  /* 0x0000000973777c20 */ /* 0x000fe20008400000 */
[----:B------:R-:W-:Y:S02]  /*23a0*/  FMNMX R19, R19, R116, !PT ;  /* 0x0000007413137209 */ /* 0x000fe40007800000 */
[----:B------:R-:W-:Y:S02]  /*23b0*/  FMNMX R21, R21, R118, !PT ;  /* 0x0000007615157209 */ /* 0x000fe40007800000 */
[----:B------:R-:W-:Y:S02]  /*23c0*/  FMNMX R20, R20, R117, !PT ;  /* 0x0000007514147209 */ /* 0x000fe40007800000 */
[----:B------:R-:W-:Y:S01]  /*23d0*/  FMNMX R6, R6, R119, !PT ;  /* 0x0000007706067209 */ /* 0x000fe20007800000 */
[----:B------:R-:W0:Y:S04]  /*23e0*/  SHFL.BFLY PT, R116, R19, 0x2, 0x1f ;  /* 0x0c401f0013747f89 */ /* 0x000e2800000e0000 */
[----:B------:R-:W1:Y:S04]  /*23f0*/  SHFL.BFLY PT, R120, R21, 0x2, 0x1f ;  /* 0x0c401f0015787f89 */ /* 0x000e6800000e0000 */
[----:B------:R-:W2:Y:S04]  /*2400*/  SHFL.BFLY PT, R117, R20, 0x2, 0x1f ;  /* 0x0c401f0014757f89 */ /* 0x000ea800000e0000 */
[----:B------:R-:W3:Y:S01]  /*2410*/  SHFL.BFLY PT, R119, R6, 0x2, 0x1f ;  /* 0x0c401f0006777f89 */ /* 0x000ee200000e0000 */
[----:B0-----:R-:W-:-:S02]  /*2420*/  FMNMX R118, R19, R116, !PT ;  /* 0x0000007413767209 */ /* 0x001fc40007800000 */
[----:B-1----:R-:W-:Y:S02]  /*2430*/  FMNMX R120, R21, R120, !PT ;  /* 0x0000007815787209 */ /* 0x002fe40007800000 */
[----:B--2---:R-:W-:Y:S02]  /*2440*/  FMNMX R122, R20, R117, !PT ;  /* 0x00000075147a7209 */ /* 0x004fe40007800000 */
[----:B---3--:R-:W-:Y:S01]  /*2450*/  FMNMX R124, R6, R119, !PT ;  /* 0x00000077067c7209 */ /* 0x008fe20007800000 */
[----:B------:R-:W0:Y:S04]  /*2460*/  SHFL.BFLY PT, R121, R120, 0x1, 0x1f ;  /* 0x0c201f0078797f89 */ /* 0x000e2800000e0000 */
[----:B------:R-:W1:Y:S04]  /*2470*/  SHFL.BFLY PT, R119, R118, 0x1, 0x1f ;  /* 0x0c201f0076777f89 */ /* 0x000e6800000e0000 */
[----:B------:R-:W2:Y:S04]  /*2480*/  SHFL.BFLY PT, R123, R122, 0x1, 0x1f ;  /* 0x0c201f007a7b7f89 */ /* 0x000ea800000e0000 */
[----:B------:R-:W3:Y:S01]  /*2490*/  SHFL.BFLY PT, R19, R124, 0x1, 0x1f ;  /* 0x0c201f007c137f89 */ /* 0x000ee200000e0000 */
[----:B------:R-:W-:Y:S01]  /*24a0*/  IMAD.SHL.U32 R117, R0, 0x2, RZ ;  /* 0x0000000200757824 */ /* 0x000fe200078e00ff */
[----:B------:R-:W-:-:S04]  /*24b0*/  SHF.R.U32.HI R20, RZ, 0x3, R0 ;  /* 0x00000003ff147819 */ /* 0x000fc80000011600 */
[----:B------:R-:W-:Y:S02]  /*24c0*/  LOP3.LUT R116, R117, 0x38, RZ, 0xc0, !PT ;  /* 0x0000003875747812 */ /* 0x000fe400078ec0ff */
[----:B------:R-:W-:-:S03]  /*24d0*/  LOP3.LUT R21, R20, 0x4, RZ, 0xc0, !PT ;  /* 0x0000000414157812 */ /* 0x000fc600078ec0ff */
[----:B------:R-:W-:Y:S01]  /*24e0*/  VIADD R6, R116, UR6 ;  /* 0x0000000674067c36 */ /* 0x000fe20008000000 */
[----:B0-----:R-:W-:-:S04]  /*24f0*/  FMNMX R121, R120, R121, !PT ;  /* 0x0000007978797209 */ /* 0x001fc80007800000 */
[----:B------:R-:W-:Y:S01]  /*2500*/  IADD3 R125, PT, PT, R6, R21, RZ ;  /* 0x00000015067d7210 */ /* 0x000fe20007ffe0ff */
[----:B------:R-:W-:Y:S01]  /*2510*/  BAR.SYNC.DEFER_BLOCKING 0x0 ;  /* 0x0000000000007b1d */ /* 0x000fe20000010000 */
[----:B-1----:R-:W-:Y:S02]  /*2520*/  FMNMX R119, R118, R119, !PT ;  /* 0x0000007776777209 */ /* 0x002fe40007800000 */
[----:B--2---:R-:W-:Y:S02]  /*2530*/  FMNMX R123, R122, R123, !PT ;  /* 0x0000007b7a7b7209 */ /* 0x004fe40007800000 */
[----:B---3--:R-:W-:Y:S01]  /*2540*/  FMNMX R19, R124, R19, !PT ;  /* 0x000000137c137209 */ /* 0x008fe20007800000 */
[----:B------:R-:W-:Y:S04]  /*2550*/  @P1 STS [R125+0x4000], R119 ;  /* 0x004000777d001388 */ /* 0x000fe80000000800 */
[----:B------:R-:W-:Y:S04]  /*2560*/  @P1 STS [R125+0x4040], R121 ;  /* 0x004040797d001388 */ /* 0x000fe80000000800 */
[----:B------:R-:W-:Y:S04]  /*2570*/  @P1 STS [R125+0x4080], R123 ;  /* 0x0040807b7d001388 */ /* 0x000fe80000000800 */
[----:B------:R-:W-:Y:S01]  /*2580*/  @P1 STS [R125+0x40c0], R19 ;  /* 0x0040c0137d001388 */ /* 0x000fe20000000800 */
[----:B------:R-:W-:Y:S01]  /*2590*/  LEA R127, R3, UR6, 0x2 ;  /* 0x00000006037f7c11 */ /* 0x000fe2000f8e10ff */
[----:B------:R-:W-:Y:S06]  /*25a0*/  BAR.SYNC.DEFER_BLOCKING 0x0 ;  /* 0x0000000000007b1d */ /* 0x000fec0000010000 */
[----:B------:R-:W0:Y:S04]  /*25b0*/  @!P2 LDS R15, [R127+0x4000] ;  /* 0x004000007f0fa984 */ /* 0x000e280000000800 */
[----:B0-----:R-:W0:Y:S02]  /*25c0*/  SHFL.BFLY PT, R6, R15, 0x1, 0x1f ;  /* 0x0c201f000f067f89 */ /* 0x001e2400000e0000 */
[----:B0-----:R-:W-:-:S05]  /*25d0*/  FMNMX R20, R15, R6, !PT ;  /* 0x000000060f147209 */ /* 0x001fca0007800000 */
[----:B------:R-:W-:Y:S01]  /*25e0*/  @P0 STS [R127+0x4000], R20 ;  /* 0x004000147f000388 */ /* 0x000fe20000000800 */
[----:B------:R-:W-:Y:S06]  /*25f0*/  BAR.SYNC.DEFER_BLOCKING 0x0 ;  /* 0x0000000000007b1d */ /* 0x000fec0000010000 */
[----:B------:R-:W0:Y:S04]  /*2600*/  LDS R21, [R116+UR6+0x4000] ;  /* 0x0040000674157984 */ /* 0x000e280008000800 */
[----:B------:R-:W1:Y:S04]  /*2610*/  LDS R6, [R116+UR6+0x4040] ;  /* 0x0040400674067984 */ /* 0x000e680008000800 */
[----:B------:R-:W2:Y:S04]  /*2620*/  LDS R118, [R116+UR6+0x4080] ;  /* 0x0040800674767984 */ /* 0x000ea80008000800 */
[----:B------:R-:W3:Y:S01]  /*2630*/  LDS R119, [R116+UR6+0x40c0] ;  /* 0x0040c00674777984 */ /* 0x000ee20008000800 */
[----:B0-----:R-:W-:-:S02]  /*2640*/  FMNMX R19, R21, R10, !PT ;  /* 0x0000000a15137209 */ /* 0x001fc40007800000 */
[----:B-1----:R-:W-:Y:S02]  /*2650*/  FMNMX R6, R6, R11, !PT ;  /* 0x0000000b06067209 */ /* 0x002fe40007800000 */
[----:B--2---:R-:W-:Y:S02]  /*2660*/  FMNMX R20, R118, R9, !PT ;  /* 0x0000000976147209 */ /* 0x004fe40007800000 */
[----:B---3--:R-:W-:Y:S01]  /*2670*/  FMNMX R21, R119, R8, !PT ;  /* 0x0000000877157209 */ /* 0x008fe20007800000 */
[--C-:B------:R-:W-:Y:S01]  /*2680*/  FFMA R108, R108, UR9, -R19.reuse ;  /* 0x000000096c6c7c23 */ /* 0x100fe20008000813 */
[----:B------:R-:W-:Y:S01]  /*2690*/  FFMA R109, R109, UR9, -R19 ;  /* 0x000000096d6d7c23 */ /* 0x000fe20008000813 */
[--C-:B------:R-:W-:Y:S01]  /*26a0*/  FFMA R110, R110, UR9, -R6.reuse ;  /* 0x000000096e6e7c23 */ /* 0x100fe20008000806 */
[----:B------:R-:W-:Y:S01]  /*26b0*/  FFMA R111, R111, UR9, -R6 ;  /* 0x000000096f6f7c23 */ /* 0x000fe20008000806 */
[--C-:B------:R-:W-:Y:S01]  /*26c0*/  FFMA R112, R112, UR9, -R20.reuse ;  /* 0x0000000970707c23 */ /* 0x100fe20008000814 */
[----:B------:R-:W-:Y:S01]  /*26d0*/  FFMA R113, R113, UR9, -R20 ;  /* 0x0000000971717c23 */ /* 0x000fe20008000814 */
[--C-:B------:R-:W-:Y:S01]  /*26e0*/  FFMA R114, R114, UR9, -R21.reuse ;  /* 0x0000000972727c23 */ /* 0x100fe20008000815 */
[----:B------:R-:W-:Y:S01]  /*26f0*/  FFMA R115, R115, UR9, -R21 ;  /* 0x0000000973737c23 */ /* 0x000fe20008000815 */
[----:B------:R-:W-:Y:S01]  /*2700*/  FMUL R108, R108, 1.4426950216293334961 ;  /* 0x3fb8aa3b6c6c7820 */ /* 0x000fe20000400000 */
[----:B------:R-:W-:Y:S01]  /*2710*/  FMUL R109, R109, 1.4426950216293334961 ;  /* 0x3fb8aa3b6d6d7820 */ /* 0x000fe20000400000 */
[----:B------:R-:W-:Y:S01]  /*2720*/  FMUL R110, R110, 1.4426950216293334961 ;  /* 0x3fb8aa3b6e6e7820 */ /* 0x000fe20000400000 */
[----:B------:R-:W-:Y:S01]  /*2730*/  FMUL R111, R111, 1.4426950216293334961 ;  /* 0x3fb8aa3b6f6f7820 */ /* 0x000fe20000400000 */
[----:B------:R-:W-:Y:S01]  /*2740*/  FMUL R112, R112, 1.4426950216293334961 ;  /* 0x3fb8aa3b70707820 */ /* 0x000fe20000400000 */
[----:B------:R-:W-:Y:S01]  /*2750*/  FMUL R113, R113, 1.4426950216293334961 ;  /* 0x3fb8aa3b71717820 */ /* 0x000fe20000400000 */
[----:B------:R-:W-:Y:S01]  /*2760*/  FMUL R114, R114, 1.4426950216293334961 ;  /* 0x3fb8aa3b72727820 */ /* 0x000fe20000400000 */
[----:B------:R-:W-:Y:S01]  /*2770*/  FMUL R115, R115, 1.4426950216293334961 ;  /* 0x3fb8aa3b73737820 */ /* 0x000fe20000400000 */
[----:B------:R-:W-:Y:S08]  /*2780*/  MUFU.EX2 R155, R108 ;  /* 0x0000006c009b7308 */ /* 0x000ff00000000800 */
[----:B------:R-:W0:Y:S08]  /*2790*/  MUFU.EX2 R156, R109 ;  /* 0x0000006d009c7308 */ /* 0x000e300000000800 */
[----:B------:R-:W-:Y:S08]  /*27a0*/  MUFU.EX2 R157, R110 ;  /* 0x0000006e009d7308 */ /* 0x000ff00000000800 */
[----:B------:R-:W1:Y:S08]  /*27b0*/  MUFU.EX2 R158, R111 ;  /* 0x0000006f009e7308 */ /* 0x000e700000000800 */
[----:B------:R-:W-:Y:S08]  /*27c0*/  MUFU.EX2 R159, R112 ;  /* 0x00000070009f7308 */ /* 0x000ff00000000800 */
[----:B------:R-:W2:Y:S08]  /*27d0*/  MUFU.EX2 R160, R113 ;  /* 0x0000007100a07308 */ /* 0x000eb00000000800 */
[----:B------:R-:W-:Y:S08]  /*27e0*/  MUFU.EX2 R161, R114 ;  /* 0x0000007200a17308 */ /* 0x000ff00000000800 */
[----:B------:R-:W3:Y:S01]  /*27f0*/  MUFU.EX2 R162, R115 ;  /* 0x0000007300a27308 */ /* 0x000ee20000000800 */
[----:B0-----:R-:W-:Y:S01]  /*2800*/  FADD R108, R155, R156 ;  /* 0x0000009c9b6c7221 */ /* 0x001fe20000000000 */
[----:B-1----:R-:W-:Y:S01]  /*2810*/  FADD R109, R157, R158 ;  /* 0x0000009e9d6d7221 */ /* 0x002fe20000000000 */
[----:B--2---:R-:W-:-:S03]  /*2820*/  FADD R110, R159, R160 ;  /* 0x000000a09f6e7221 */ /* 0x004fc60000000000 */
[----:B------:R-:W0:Y:S04]  /*2830*/  SHFL.BFLY PT, R119, R108, 0x2, 0x1f ;  /* 0x0c401f006c777f89 */ /* 0x000e2800000e0000 */
[----:B------:R-:W1:Y:S01]  /*2840*/  SHFL.BFLY PT, R112, R109, 0x2, 0x1f ;  /* 0x0c401f006d707f89 */ /* 0x000e6200000e0000 */
[----:B---3--:R-:W-:-:S03]  /*2850*/  FADD R111, R161, R162 ;  /* 0x000000a2a16f7221 */ /* 0x008fc60000000000 */
[----:B------:R-:W2:Y:S04]  /*2860*/  SHFL.BFLY PT, R121, R110, 0x2, 0x1f ;  /* 0x0c401f006e797f89 */ /* 0x000ea800000e0000 */
[----:B------:R-:W3:Y:S01]  /*2870*/  SHFL.BFLY PT, R118, R111, 0x2, 0x1f ;  /* 0x0c401f006f767f89 */ /* 0x000ee200000e0000 */
[----:B0-----:R-:W-:Y:S01]  /*2880*/  FADD R119, R108, R119 ;  /* 0x000000776c777221 */ /* 0x001fe20000000000 */
[----:B-1----:R-:W-:-:S04]  /*2890*/  FADD R113, R109, R112 ;  /* 0x000000706d717221 */ /* 0x002fc80000000000 */
[----:B------:R-:W0:Y:S01]  /*28a0*/  SHFL.BFLY PT, R112, R119, 0x1, 0x1f ;  /* 0x0c201f0077707f89 */ /* 0x000e2200000e0000 */
[----:B--2---:R-:W-:Y:S01]  /*28b0*/  FADD R121, R110, R121 ;  /* 0x000000796e797221 */ /* 0x004fe20000000000 */
[----:B---3--:R-:W-:Y:S02]  /*28c0*/  FADD R115, R111, R118 ;  /* 0x000000766f737221 */ /* 0x008fe40000000000 */
[----:B------:R-:W1:Y:S04]  /*28d0*/  SHFL.BFLY PT, R114, R113, 0x1, 0x1f ;  /* 0x0c201f0071727f89 */ /* 0x000e6800000e0000 */
[----:B------:R-:W2:Y:S04]  /*28e0*/  SHFL.BFLY PT, R118, R121, 0x1, 0x1f ;  /* 0x0c201f0079767f89 */ /* 0x000ea800000e0000 */
[----:B------:R-:W3:Y:S01]  /*28f0*/  SHFL.BFLY PT, R108, R115, 0x1, 0x1f ;  /* 0x0c201f00736c7f89 */ /* 0x000ee200000e0000 */
[----:B0-----:R-:W-:Y:S01]  /*2900*/  FADD R120, R119, R112 ;  /* 0x0000007077787221 */ /* 0x001fe20000000000 */
[----:B------:R-:W-:Y:S01]  /*2910*/  BAR.SYNC.DEFER_BLOCKING 0x0 ;  /* 0x0000000000007b1d */ /* 0x000fe20000010000 */
[----:B-1----:R-:W-:Y:S01]  /*2920*/  FADD R114, R113, R114 ;  /* 0x0000007271727221 */ /* 0x002fe20000000000 */
[----:B--2---:R-:W-:Y:S01]  /*2930*/  FADD R118, R121, R118 ;  /* 0x0000007679767221 */ /* 0x004fe20000000000 */
[----:B---3--:R-:W-:-:S03]  /*2940*/  FADD R122, R115, R108 ;  /* 0x0000006c737a7221 */ /* 0x008fc60000000000 */
[----:B------:R-:W-:Y:S04]  /*2950*/  @P1 STS [R125+0x4000], R120 ;  /* 0x004000787d001388 */ /* 0x000fe80000000800 */
[----:B------:R-:W-:Y:S04]  /*2960*/  @P1 STS [R125+0x4040], R114 ;  /* 0x004040727d001388 */ /* 0x000fe80000000800 */
[----:B------:R-:W-:Y:S04]  /*2970*/  @P1 STS [R125+0x4080], R118 ;  /* 0x004080767d001388 */ /* 0x000fe80000000800 */
[----:B------:R-:W-:Y:S01]  /*2980*/  @P1 STS [R125+0x40c0], R122 ;  /* 0x0040c07a7d001388 */ /* 0x000fe20000000800 */
[----:B------:R-:W-:Y:S06]  /*2990*/  BAR.SYNC.DEFER_BLOCKING 0x0 ;  /* 0x0000000000007b1d */ /* 0x000fec0000010000 */
[----:B------:R-:W0:Y:S04]  /*29a0*/  @!P2 LDS R7, [R127+0x4000] ;  /* 0x004000007f07a984 */ /* 0x000e280000000800 */
[----:B0-----:R-:W0:Y:S02]  /*29b0*/  SHFL.BFLY PT, R108, R7, 0x1, 0x1f ;  /* 0x0c201f00076c7f89 */ /* 0x001e2400000e0000 */
[----:B0-----:R-:W-:-:S05]  /*29c0*/  FADD R126, R7, R108 ;  /* 0x0000006c077e7221 */ /* 0x001fca0000000000 */
[----:B------:R0:W-:Y:S01]  /*29d0*/  @P0 STS [R127+0x4000], R126 ;  /* 0x0040007e7f000388 */ /* 0x0001e20000000800 */
[C---:B------:R-:W-:Y:S01]  /*29e0*/  IMAD.WIDE R108, R18.reuse, 0x2, R22 ;  /* 0x00000002126c7825 */ /* 0x040fe200078e0216 */
[----:B------:R-:W-:Y:S03]  /*29f0*/  BAR.SYNC.DEFER_BLOCKING 0x0 ;  /* 0x0000000000007b1d */ /* 0x000fe60000010000 */
[----:B------:R-:W-:-:S04]  /*2a00*/  IMAD.WIDE R110, R18, 0x2, R24 ;  /* 0x00000002126e7825 */ /* 0x000fc800078e0218 */
[----:B------:R-:W-:-:S04]  /*2a10*/  IMAD.WIDE R112, R18, 0x2, R34 ;  /* 0x0000000212707825 */ /* 0x000fc800078e0222 */
[----:B------:R-:W-:-:S04]  /*2a20*/  IMAD.WIDE R118, R18, 0x2, R36 ;  /* 0x0000000212767825 */ /* 0x000fc800078e0224 */
[----:B------:R-:W-:-:S04]  /*2a30*/  IMAD.WIDE R114, R18, 0x2, R26 ;  /* 0x0000000212727825 */ /* 0x000fc800078e021a */
[----:B------:R-:W-:-:S04]  /*2a40*/  IMAD.WIDE R120, R18, 0x2, R38 ;  /* 0x0000000212787825 */ /* 0x000fc800078e0226 */
[C---:B------:R-:W-:Y:S01]  /*2a50*/  IMAD.WIDE R128, R18.reuse, 0x2, R48 ;  /* 0x0000000212807825 */ /* 0x040fe200078e0230 */
[----:B------:R1:W2:Y:S03]  /*2a60*/  LDG.E.U16 R130, desc[UR10][R108.64] ;  /* 0x0000000a6c827981 */ /* 0x0002a6000c1e1500 */
[C---:B------:R-:W-:Y:S01]  /*2a70*/  IMAD.WIDE R122, R18.reuse, 0x2, R40 ;  /* 0x00000002127a7825 */ /* 0x040fe200078e0228 */
[----:B------:R3:W4:Y:S03]  /*2a80*/  LDG.E.U16 R131, desc[UR10][R110.64] ;  /* 0x0000000a6e837981 */ /* 0x000726000c1e1500 */
[C---:B------:R-:W-:Y:S01]  /*2a90*/  IMAD.WIDE R124, R18.reuse, 0x2, R28 ;  /* 0x00000002127c7825 */ /* 0x040fe200078e021c */
[----:B------:R5:W4:Y:S03]  /*2aa0*/  LDG.E.U16 R132, desc[UR10][R112.64] ;  /* 0x0000000a70847981 */ /* 0x000b26000c1e1500 */
[C---:B0-----:R-:W-:Y:S01]  /*2ab0*/  IMAD.WIDE R126, R18.reuse, 0x2, R30 ;  /* 0x00000002127e7825 */ /* 0x041fe200078e021e */
[----:B------:R0:W4:Y:S03]  /*2ac0*/  LDG.E.U16 R134, desc[UR10][R118.64] ;  /* 0x0000000a76867981 */ /* 0x000126000c1e1500 */
[C---:B-1----:R-:W-:Y:S01]  /*2ad0*/  IMAD.WIDE R108, R18.reuse, 0x2, R42 ;  /* 0x00000002126c7825 */ /* 0x042fe200078e022a */
[----:B------:R1:W4:Y:S03]  /*2ae0*/  LDG.E.U16 R133, desc[UR10][R114.64] ;  /* 0x0000000a72857981 */ /* 0x000326000c1e1500 */
[C---:B---3--:R-:W-:Y:S01]  /*2af0*/  IMAD.WIDE R110, R18.reuse, 0x2, R44 ;  /* 0x00000002126e7825 */ /* 0x048fe200078e022c */
[----:B------:R3:W4:Y:S03]  /*2b00*/  LDG.E.U16 R135, desc[UR10][R120.64] ;  /* 0x0000000a78877981 */ /* 0x000726000c1e1500 */
[C---:B-----5:R-:W-:Y:S01]  /*2b10*/  IMAD.WIDE R112, R18.reuse, 0x2, R46 ;  /* 0x0000000212707825 */ /* 0x060fe200078e022e */
[----:B------:R-:W5:Y:S03]  /*2b20*/  LDG.E.U16 R136, desc[UR10][R122.64] ;  /* 0x0000000a7a887981 */ /* 0x000f66000c1e1500 */
[C---:B0-----:R-:W-:Y:S01]  /*2b30*/  IMAD.WIDE R118, R18.reuse, 0x2, R52 ;  /* 0x0000000212767825 */ /* 0x041fe200078e0234 */
[----:B------:R-:W5:Y:S03]  /*2b40*/  LDG.E.U16 R137, desc[UR10][R124.64] ;  /* 0x0000000a7c897981 */ /* 0x000f66000c1e1500 */
[C---:B-1----:R-:W-:Y:S01]  /*2b50*/  IMAD.WIDE R114, R18.reuse, 0x2, R50 ;  /* 0x0000000212727825 */ /* 0x042fe200078e0232 */
[----:B------:R0:W5:Y:S03]  /*2b60*/  LDG.E.U16 R108, desc[UR10][R108.64] ;  /* 0x0000000a6c6c7981 */ /* 0x000166000c1e1500 */
[----:B---3--:R-:W-:Y:S01]  /*2b70*/  IMAD.WIDE R120, R18, 0x2, R32 ;  /* 0x0000000212787825 */ /* 0x008fe200078e0220 */
[----:B------:R-:W3:Y:S04]  /*2b80*/  LDG.E.U16 R110, desc[UR10][R110.64] ;  /* 0x0000000a6e6e7981 */ /* 0x000ee8000c1e1500 */
[----:B------:R-:W3:Y:S04]  /*2b90*/  LDG.E.U16 R112, desc[UR10][R112.64] ;  /* 0x0000000a70707981 */ /* 0x000ee8000c1e1500 */
[----:B------:R1:W3:Y:S04]  /*2ba0*/  LDG.E.U16 R138, desc[UR10][R126.64] ;  /* 0x0000000a7e8a7981 */ /* 0x0002e8000c1e1500 */
[----:B------:R-:W3:Y:S04]  /*2bb0*/  LDG.E.U16 R128, desc[UR10][R128.64] ;  /* 0x0000000a80807981 */ /* 0x000ee8000c1e1500 */
[----:B------:R1:W3:Y:S04]  /*2bc0*/  LDG.E.U16 R139, desc[UR10][R114.64] ;  /* 0x0000000a728b7981 */ /* 0x0002e8000c1e1500 */
[----:B------:R-:W3:Y:S04]  /*2bd0*/  LDG.E.U16 R118, desc[UR10][R118.64] ;  /* 0x0000000a76767981 */ /* 0x000ee8000c1e1500 */
[----:B------:R1:W3:Y:S01]  /*2be0*/  LDG.E.U16 R154, desc[UR10][R120.64] ;  /* 0x0000000a789a7981 */ /* 0x0002e2000c1e1500 */
[----:B0-----:R-:W-:-:S03]  /*2bf0*/  SHF.R.S32.HI R109, RZ, 0x6, R0 ;  /* 0x00000006ff6d7819 */ /* 0x001fc60000011400 */
[----:B-1----:R-:W-:Y:S01]  /*2c00*/  LDS R126, [R116+UR6+0x4000] ;  /* 0x00400006747e7984 */ /* 0x002fe20008000800 */
[----:B------:R-:W-:-:S03]  /*2c10*/  SGXT R109, R109, 0x1 ;  /* 0x000000016d6d781a */ /* 0x000fc60000000200 */
[----:B------:R-:W-:Y:S01]  /*2c20*/  LDS R127, [R116+UR6+0x4040] ;  /* 0x00404006747f7984 */ /* 0x000fe20008000800 */
[----:B------:R-:W-:-:S03]  /*2c30*/  SHF.R.S32.HI R113, RZ, 0x2, R0 ;  /* 0x00000002ff717819 */ /* 0x000fc60000011400 */
[----:B------:R-:W-:Y:S04]  /*2c40*/  LDS R124, [R116+UR6+0x4080] ;  /* 0x00408006747c7984 */ /* 0x000fe80008000800 */
[----:B------:R-:W-:Y:S01]  /*2c50*/  LDS R125, [R116+UR6+0x40c0] ;  /* 0x0040c006747d7984 */ /* 0x000fe20008000800 */
[----:B------:R-:W-:Y:S02]  /*2c60*/  LOP3.LUT R122, R109, 0x90, RZ, 0xc0, !PT ;  /* 0x000000906d7a7812 */ /* 0x000fe400078ec0ff */
[----:B------:R-:W-:Y:S02]  /*2c70*/  SGXT R109, R113, 0x1 ;  /* 0x00000001716d781a */ /* 0x000fe40000000200 */
[C---:B------:R-:W-:Y:S02]  /*2c80*/  LOP3.LUT R111, R0.reuse, 0x20, RZ, 0xc0, !PT ;  /* 0x00000020006f7812 */ /* 0x040fe400078ec0ff */
[----:B------:R-:W-:Y:S01]  /*2c90*/  LOP3.LUT R114, R109, 0x90, RZ, 0xc0, !PT ;  /* 0x000000906d727812 */ /* 0x000fe200078ec0ff */
[----:B------:R-:W-:Y:S01]  /*2ca0*/  IMAD.SHL.U32 R109, R0, 0x20, RZ ;  /* 0x00000020006d7824 */ /* 0x000fe200078e00ff */
[----:B------:R-:W-:-:S04]  /*2cb0*/  SHF.R.U32.HI R111, RZ, 0x1, R111 ;  /* 0x00000001ff6f7819 */ /* 0x000fc8000001166f */
[----:B------:R-:W-:Y:S02]  /*2cc0*/  LOP3.LUT R120, R114, R111, RZ, 0x3c, !PT ;  /* 0x0000006f72787212 */ /* 0x000fe400078e3cff */
[----:B------:R-:W-:Y:S02]  /*2cd0*/  LOP3.LUT R111, R109, 0x360, RZ, 0xc0, !PT ;  /* 0x000003606d6f7812 */ /* 0x000fe400078ec0ff */
[----:B------:R-:W-:Y:S01]  /*2ce0*/  LOP3.LUT R117, R122, 0x17e, R117, 0x78, !PT ;  /* 0x0000017e7a757812 */ /* 0x000fe200078e7875 */
[----:B------:R-:W-:Y:S01]  /*2cf0*/  BAR.SYNC.DEFER_BLOCKING 0x0 ;  /* 0x0000000000007b1d */ /* 0x000fe20000010000 */
[----:B------:R-:W-:Y:S02]  /*2d00*/  IADD3 R163, PT, PT, R120, UR6, R111 ;  /* 0x0000000678a37c10 */ /* 0x000fe4000fffe06f */
[----:B------:R-:W-:Y:S02]  /*2d10*/  F2FP.BF16.F32.PACK_AB R120, R156, R155 ;  /* 0x0000009b9c78723e */ /* 0x000fe400000010ff */
[----:B------:R-:W-:-:S02]  /*2d20*/  F2FP.BF16.F32.PACK_AB R121, R158, R157 ;  /* 0x0000009d9e79723e */ /* 0x000fc400000010ff */
[----:B------:R-:W-:Y:S02]  /*2d30*/  F2FP.BF16.F32.PACK_AB R122, R160, R159 ;  /* 0x0000009fa07a723e */ /* 0x000fe400000010ff */
[----:B------:R-:W-:Y:S01]  /*2d40*/  F2FP.BF16.F32.PACK_AB R123, R162, R161 ;  /* 0x000000a1a27b723e */ /* 0x000fe200000010ff */
[----:B------:R-:W-:Y:S01]  /*2d50*/  FADD R10, -R19, R10 ;  /* 0x0000000a130a7221 */ /* 0x000fe20000000100 */
[----:B------:R-:W-:Y:S01]  /*2d60*/  LOP3.LUT R109, R114, 0x160, R109, 0xf8, !PT ;  /* 0x00000160726d7812 */ /* 0x000fe200078ef86d */
[----:B------:R-:W-:-:S04]  /*2d70*/  UIADD3 UR4, UPT, UPT, UR4, 0x10, URZ ;  /* 0x0000001004047890 */ /* 0x000fc8000fffe0ff */
[----:B------:R-:W-:Y:S01]  /*2d80*/  UISETP.GE.AND UP0, UPT, UR4, UR12, UPT ;  /* 0x0000000c0400728c */ /* 0x000fe2000bf06270 */
[----:B--2---:R-:W-:Y:S04]  /*2d90*/  STS.U16 [R117+UR6+0x4000], R130 ;  /* 0x0040008275007988 */ /* 0x004fe80008000406 */
[----:B----4-:R-:W-:Y:S04]  /*2da0*/  STS.U16 [R117+UR6+0x4200], R131 ;  /* 0x0042008375007988 */ /* 0x010fe80008000406 */
[----:B------:R-:W-:Y:S04]  /*2db0*/  STS.U16 [R117+UR6+0x4400], R132 ;  /* 0x0044008475007988 */ /* 0x000fe80008000406 */
[----:B------:R-:W-:Y:S04]  /*2dc0*/  STS.U16 [R117+UR6+0x4800], R134 ;  /* 0x0048008675007988 */ /* 0x000fe80008000406 */
[----:B------:R-:W-:Y:S04]  /*2dd0*/  STS.U16 [R117+UR6+0x4600], R133 ;  /* 0x0046008575007988 */ /* 0x000fe80008000406 */
[----:B------:R-:W-:Y:S04]  /*2de0*/  STS.U16 [R117+UR6+0x4a00], R135 ;  /* 0x004a008775007988 */ /* 0x000fe80008000406 */
[----:B-----5:R-:W-:Y:S04]  /*2df0*/  STS.U16 [R117+UR6+0x4c00], R136 ;  /* 0x004c008875007988 */ /* 0x020fe80008000406 */
[----:B------:R-:W-:Y:S04]  /*2e00*/  STS.U16 [R117+UR6+0x4e00], R137 ;  /* 0x004e008975007988 */ /* 0x000fe80008000406 */
[----:B------:R-:W-:Y:S04]  /*2e10*/  STS.U16 [R117+UR6+0x5000], R108 ;  /* 0x0050006c75007988 */ /* 0x000fe80008000406 */
[----:B---3--:R-:W-:Y:S04]  /*2e20*/  STS.U16 [R117+UR6+0x5200], R110 ;  /* 0x0052006e75007988 */ /* 0x008fe80008000406 */
[----:B------:R-:W-:Y:S04]  /*2e30*/  STS.U16 [R117+UR6+0x5400], R112 ;  /* 0x0054007075007988 */ /* 0x000fe80008000406 */
[----:B------:R-:W-:Y:S04]  /*2e40*/  STS.U16 [R117+UR6+0x5600], R138 ;  /* 0x0056008a75007988 */ /* 0x000fe80008000406 */
[----:B------:R0:W-:Y:S04]  /*2e50*/  STS.U16 [R117+UR6+0x5800], R128 ;  /* 0x0058008075007988 */ /* 0x0001e80008000406 */
[----:B------:R-:W-:Y:S04]  /*2e60*/  STS.U16 [R117+UR6+0x5a00], R139 ;  /* 0x005a008b75007988 */ /* 0x000fe80008000406 */
[----:B------:R-:W-:Y:S04]  /*2e70*/  STS.U16 [R117+UR6+0x5c00], R118 ;  /* 0x005c007675007988 */ /* 0x000fe80008000406 */
[----:B------:R-:W-:Y:S04]  /*2e80*/  STS.U16 [R117+UR6+0x5e00], R154 ;  /* 0x005e009a75007988 */ /* 0x000fe80008000406 */
[----:B------:R1:W-:Y:S01]  /*2e90*/  STSM.16.M88.4 [R163+0x6000], R120 ;  /* 0x00600078a3007844 */ /* 0x0003e20000000200 */
[----:B------:R-:W-:Y:S01]  /*2ea0*/  BAR.SYNC.DEFER_BLOCKING 0x0 ;  /* 0x0000000000007b1d */ /* 0x000fe20000010000 */
[----:B0-----:R-:W-:Y:S01]  /*2eb0*/  FMUL R128, R10, 1.4426950216293334961 ;  /* 0x3fb8aa3b0a807820 */ /* 0x001fe20000400000 */
[----:B------:R-:W-:Y:S01]  /*2ec0*/  FADD R10, -R6, R11 ;  /* 0x0000000b060a7221 */ /* 0x000fe20000000100 */
[----:B------:R-:W-:-:S03]  /*2ed0*/  LOP3.LUT R130, R109, 0x10, R0, 0x78, !PT ;  /* 0x000000106d827812 */ /* 0x000fc600078e7800 */
[----:B------:R-:W-:Y:S01]  /*2ee0*/  FMUL R129, R10, 1.4426950216293334961 ;  /* 0x3fb8aa3b0a817820 */ /* 0x000fe20000400000 */
[----:B-1----:R-:W-:Y:S01]  /*2ef0*/  FADD R120, -R20, R9 ;  /* 0x0000000914787221 */ /* 0x002fe20000000100 */
[----:B------:R-:W-:Y:S01]  /*2f00*/  FADD R121, -R21, R8 ;  /* 0x0000000815797221 */ /* 0x000fe20000000100 */
[----:B------:R-:W-:Y:S04]  /*2f10*/  LDSM.16.M88.4 R112, [R130+UR6+0x6000] ;  /* 0x006000068270783b */ /* 0x000fe80008000200 */
[----:B------:R-:W0:Y:S04]  /*2f20*/  LDSM.16.M88.4 R108, [R14+0x4000] ;  /* 0x004000000e6c783b */ /* 0x000e280000000200 */
[----:B------:R-:W1:Y:S01]  /*2f30*/  LDSM.16.M88.4 R8, [R130+UR6+0x6200] ;  /* 0x006200068208783b */ /* 0x000e620008000200 */
[----:B------:R-:W-:-:S03]  /*2f40*/  FMUL R120, R120, 1.4426950216293334961 ;  /* 0x3fb8aa3b78787820 */ /* 0x000fc60000400000 */
[----:B------:R-:W2:Y:S01]  /*2f50*/  LDSM.16.M88.4 R116, [R14+0x5000] ;  /* 0x005000000e74783b */ /* 0x000ea20000000200 */
[----:B------:R-:W-:Y:S01]  /*2f60*/  FMUL R121, R121, 1.4426950216293334961 ;  /* 0x3fb8aa3b79797820 */ /* 0x000fe20000400000 */
[----:B------:R-:W3:Y:S08]  /*2f70*/  MUFU.EX2 R128, R128 ;  /* 0x0000008000807308 */ /* 0x000ef00000000800 */
[----:B------:R-:W4:Y:S08]  /*2f80*/  MUFU.EX2 R129, R129 ;  /* 0x0000008100817308 */ /* 0x000f300000000800 */
[----:B------:R-:W5:Y:S08]  /*2f90*/  MUFU.EX2 R120, R120 ;  /* 0x0000007800787308 */ /* 0x000f700000000800 */
[----:B------:R-:W0:Y:S01]  /*2fa0*/  MUFU.EX2 R121, R121 ;  /* 0x0000007900797308 */ /* 0x000e220000000800 */
[C---:B---3--:R-:W-:Y:S01]  /*2fb0*/  FMUL R76, R128.reuse, R76 ;  /* 0x0000004c804c7220 */ /* 0x048fe20000400000 */
[----:B------:R-:W-:Y:S01]  /*2fc0*/  FMUL R77, R128, R77 ;  /* 0x0000004d804d7220 */ /* 0x000fe20000400000 */
[C---:B----4-:R-:W-:Y:S01]  /*2fd0*/  FMUL R78, R129.reuse, R78 ;  /* 0x0000004e814e7220 */ /* 0x050fe20000400000 */
[----:B------:R-:W-:Y:S01]  /*2fe0*/  FMUL R79, R129, R79 ;  /* 0x0000004f814f7220 */ /* 0x000fe20000400000 */
[C---:B-----5:R-:W-:Y:S01]  /*2ff0*/  FMUL R88, R120.reuse, R88 ;  /* 0x0000005878587220 */ /* 0x060fe20000400000 */
[----:B------:R-:W-:Y:S01]  /*3000*/  FMUL R89, R120, R89 ;  /* 0x0000005978597220 */ /* 0x000fe20000400000 */
[C---:B0-----:R-:W-:Y:S01]  /*3010*/  FMUL R90, R121.reuse, R90 ;  /* 0x0000005a795a7220 */ /* 0x041fe20000400000 */
[----:B------:R-:W-:Y:S01]  /*3020*/  FMUL R91, R121, R91 ;  /* 0x0000005b795b7220 */ /* 0x000fe20000400000 */
[C---:B------:R-:W-:Y:S01]  /*3030*/  FMUL R80, R128.reuse, R80 ;  /* 0x0000005080507220 */ /* 0x040fe20000400000 */
[C---:B------:R-:W-:Y:S01]  /*3040*/  FMUL R81, R128.reuse, R81 ;  /* 0x0000005180517220 */ /* 0x040fe20000400000 */
[C---:B------:R-:W-:Y:S01]  /*3050*/  FMUL R82, R129.reuse, R82 ;  /* 0x0000005281527220 */ /* 0x040fe20000400000 */
[-C--:B------:R-:W-:Y:S01]  /*3060*/  HMMA.16816.F32.BF16 R76, R112, R108.reuse, R76 ;  /* 0x0000006c704c723c */ /* 0x080fe2000004184c */
[C---:B------:R-:W-:Y:S01]  /*3070*/  FMUL R83, R129.reuse, R83 ;  /* 0x0000005381537220 */ /* 0x040fe20000400000 */
[C---:B------:R-:W-:Y:S01]  /*3080*/  FMUL R84, R128.reuse, R84 ;  /* 0x0000005480547220 */ /* 0x040fe20000400000 */
[C---:B------:R-:W-:Y:S01]  /*3090*/  FMUL R85, R128.reuse, R85 ;  /* 0x0000005580557220 */ /* 0x040fe20000400000 */
[C---:B------:R-:W-:Y:S01]  /*30a0*/  FMUL R86, R129.reuse, R86 ;  /* 0x0000005681567220 */ /* 0x040fe20000400000 */
[C---:B------:R-:W-:Y:S01]  /*30b0*/  FMUL R87, R129.reuse, R87 ;  /* 0x0000005781577220 */ /* 0x040fe20000400000 */
[C---:B------:R-:W-:Y:S01]  /*30c0*/  FMUL R104, R128.reuse, R104 ;  /* 0x0000006880687220 */ /* 0x040fe20000400000 */
[----:B------:R-:W-:Y:S01]  /*30d0*/  FMUL R105, R128, R105 ;  /* 0x0000006980697220 */ /* 0x000fe20000400000 */
[C---:B------:R-:W-:Y:S01]  /*30e0*/  FMUL R106, R129.reuse, R106 ;  /* 0x0000006a816a7220 */ /* 0x040fe20000400000 */
[----:B------:R-:W-:Y:S01]  /*30f0*/  FMUL R107, R129, R107 ;  /* 0x0000006b816b7220 */ /* 0x000fe20000400000 */
[----:B-1----:R-:W-:Y:S01]  /*3100*/  HMMA.16816.F32.BF16 R88, R8, R108, R88 ;  /* 0x0000006c0858723c */ /* 0x002fe20000041858 */
[----:B------:R-:W0:Y:S08]  /*3110*/  LDC R109, c[0x0][0x3d4] ;  /* 0x0000f500ff6d7b82 */ /* 0x000e300000000800 */
[----:B------:R-:W1:Y:S01]  /*3120*/  LDC R108, c[0x0][0x3c4] ;  /* 0x0000f100ff6c7b82 */ /* 0x000e620000000800 */
[C---:B------:R-:W-:Y:S08]  /*3130*/  HMMA.16816.F32.BF16 R80, R112.reuse, R110, R80 ;  /* 0x0000006e7050723c */ /* 0x040ff00000041850 */
[C---:B--2---:R-:W-:Y:S08]  /*3140*/  HMMA.16816.F32.BF16 R84, R112.reuse, R116, R84 ;  /* 0x000000747054723c */ /* 0x044ff00000041854 */
[----:B------:R-:W-:Y:S01]  /*3150*/  HMMA.16816.F32.BF16 R104, R112, R118, R104 ;  /* 0x000000767068723c */ /* 0x000fe20000041868 */
[C---:B------:R-:W-:Y:S01]  /*3160*/  FMUL R92, R120.reuse, R92 ;  /* 0x0000005c785c7220 */ /* 0x040fe20000400000 */
        /* <DEDUP_REMOVED lines=11> */
[----:B------:R-:W-:Y:S01]  /*3220*/  HMMA.16816.F32.BF16 R92, R8, R110, R92 ;  /* 0x0000006e085c723c */ /* 0x000fe2000004185c */
[----:B------:R-:W-:-:S02]  /*3230*/  FFMA2 R152, R152.F32x2.HI_LO, R128.F32x2.HI_LO, R126.F32x2.HI_LO ;  /* 0x0000008098987249 */ /* 0x000fc4000000007e */
[----:B0-----:R-:W-:Y:S02]  /*3240*/  IMAD R18, R109, 0x10, R18 ;  /* 0x000000106d127824 */ /* 0x001fe400078e0212 */
[----:B------:R-:W-:Y:S02]  /*3250*/  FFMA2 R150, R150.F32x2.HI_LO, R120.F32x2.HI_LO, R124.F32x2.HI_LO ;  /* 0x0000007896967249 */ /* 0x000fe4000000007c */
[----:B-1----:R-:W-:Y:S01]  /*3260*/  IMAD R17, R108, 0x10, R17 ;  /* 0x000000106c117824 */ /* 0x002fe200078e0211 */
[C---:B------:R-:W-:Y:S08]  /*3270*/  HMMA.16816.F32.BF16 R96, R8.reuse, R116, R96 ;  /* 0x000000740860723c */ /* 0x040ff00000041860 */
[----:B------:R-:W-:Y:S01]  /*3280*/  HMMA.16816.F32.BF16 R100, R8, R118, R100 ;  /* 0x000000760864723c */ /* 0x000fe20000041864 */
[----:B------:R-:W-:Y:S01]  /*3290*/  MOV R10, R19 ;  /* 0x00000013000a7202 */ /* 0x000fe20000000f00 */
[----:B------:R-:W-:-:S02]  /*32a0*/  IMAD.MOV.U32 R11, RZ, RZ, R6 ;  /* 0x000000ffff0b7224 */ /* 0x000fc400078e0006 */
[----:B------:R-:W-:Y:S02]  /*32b0*/  IMAD.MOV.U32 R9, RZ, RZ, R20 ;  /* 0x000000ffff097224 */ /* 0x000fe400078e0014 */
[----:B------:R-:W-:Y:S01]  /*32c0*/  IMAD.MOV.U32 R8, RZ, RZ, R21 ;  /* 0x000000ffff087224 */ /* 0x000fe200078e0015 */
[----:B------:R-:W-:-:S13]  /*32d0*/  BRA.U !UP0, `(.L_x_1) ;  /* 0xffffffe508c87547 */ /* 0x000fda000b83ffff */
.L_x_0:
[C---:B------:R-:W-:Y:S01]  /*32e0*/  FSETP.GT.AND P1, PT, |R153|.reuse, 8.50705917302346158658e+37, PT ;  /* 0x7e8000009900780b */ /* 0x040fe20003f24200 */
[C---:B------:R-:W-:Y:S01]  /*32f0*/  FMUL R7, R153.reuse, 8388608 ;  /* 0x4b00000099077820 */ /* 0x040fe20000400000 */
[----:B------:R-:W-:Y:S01]  /*3300*/  FSETP.GEU.AND P2, PT, |R153|, 1.175494350822287508e-38, PT ;  /* 0x008000009900780b */ /* 0x000fe20003f4e200 */
[----:B------:R-:W-:Y:S01]  /*3310*/  FMUL R14, R151, 8388608 ;  /* 0x4b000000970e7820 */ /* 0x000fe20000400000 */
[----:B------:R-:W-:Y:S01]  /*3320*/  FSETP.GEU.AND P6, PT, R153, 1.175494350822287508e-38, PT ;  /* 0x008000009900780b */ /* 0x000fe20003fce000 */
[----:B------:R-:W-:Y:S01]  /*3330*/  BAR.SYNC.DEFER_BLOCKING 0x0 ;  /* 0x0000000000007b1d */ /* 0x000fe20000010000 */
[----:B------:R-:W-:Y:S02]  /*3340*/  FSETP.GT.AND P0, PT, |R152|, 8.50705917302346158658e+37, PT ;  /* 0x7e8000009800780b */ /* 0x000fe40003f04200 */
[----:B------:R-:W-:Y:S02]  /*3350*/  FSEL R69, R7, R153, !P6 ;  /* 0x0000009907457208 */ /* 0x000fe40007000000 */
[----:B------:R-:W-:Y:S01]  /*3360*/  FSEL R10, RZ, -23, P6 ;  /* 0xc1b80000ff0a7808 */ /* 0x000fe20003000000 */
[----:B------:R-:W0:Y:S01]  /*3370*/  LDCU.64 UR4, c[0x0][0x3e0] ;  /* 0x00007c00ff0477ac */ /* 0x000e220008000a00 */
[----:B------:R-:W-:Y:S01]  /*3380*/  FSETP.GT.AND P6, PT, |R151|, 8.50705917302346158658e+37, PT ;  /* 0x7e8000009700780b */ /* 0x000fe20003fc4200 */
[----:B------:R-:W-:Y:S01]  /*3390*/  @P1 FMUL R153, R153, 0.25 ;  /* 0x3e80000099991820 */ /* 0x000fe20000400000 */
[----:B------:R-:W-:Y:S01]  /*33a0*/  @P1 FMUL R107, R107, 0.25 ;  /* 0x3e8000006b6b1820 */ /* 0x000fe20000400000 */
[----:B------:R-:W-:Y:S01]  /*33b0*/  @P1 FMUL R106, R106, 0.25 ;  /* 0x3e8000006a6a1820 */ /* 0x000fe20000400000 */
[----:B------:R-:W-:Y:S01]  /*33c0*/  @P1 FMUL R87, R87, 0.25 ;  /* 0x3e80000057571820 */ /* 0x000fe20000400000 */
[----:B------:R-:W-:Y:S01]  /*33d0*/  @!P2 FMUL R153, R153, 16777216 ;  /* 0x4b8000009999a820 */ /* 0x000fe20000400000 */
[----:B------:R-:W-:Y:S01]  /*33e0*/  @P1 FMUL R86, R86, 0.25 ;  /* 0x3e80000056561820 */ /* 0x000fe20000400000 */
[----:B------:R-:W-:Y:S01]  /*33f0*/  @P1 FMUL R83, R83, 0.25 ;  /* 0x3e80000053531820 */ /* 0x000fe20000400000 */
[----:B------:R-:W-:Y:S01]  /*3400*/  @P1 FMUL R82, R82, 0.25 ;  /* 0x3e80000052521820 */ /* 0x000fe20000400000 */
[----:B------:R-:W1:Y:S01]  /*3410*/  MUFU.RCP R7, R153 ;  /* 0x0000009900077308 */ /* 0x000e620000001000 */
[----:B------:R-:W-:Y:S01]  /*3420*/  @P1 FMUL R79, R79, 0.25 ;  /* 0x3e8000004f4f1820 */ /* 0x000fe20000400000 */
[----:B------:R-:W-:Y:S01]  /*3430*/  @P1 FMUL R78, R78, 0.25 ;  /* 0x3e8000004e4e1820 */ /* 0x000fe20000400000 */
[----:B------:R-:W-:Y:S01]  /*3440*/  @!P2 FMUL R107, R107, 16777216 ;  /* 0x4b8000006b6ba820 */ /* 0x000fe20000400000 */
[----:B------:R-:W-:Y:S01]  /*3450*/  @!P2 FMUL R106, R106, 16777216 ;  /* 0x4b8000006a6aa820 */ /* 0x000fe20000400000 */
[----:B------:R-:W-:Y:S01]  /*3460*/  @!P2 FMUL R87, R87, 16777216 ;  /* 0x4b8000005757a820 */ /* 0x000fe20000400000 */
[----:B------:R-:W-:Y:S01]  /*3470*/  @!P2 FMUL R86, R86, 16777216 ;  /* 0x4b8000005656a820 */ /* 0x000fe20000400000 */
[----:B------:R-:W-:Y:S01]  /*3480*/  @!P2 FMUL R83, R83, 16777216 ;  /* 0x4b8000005353a820 */ /* 0x000fe20000400000 */
[----:B------:R-:W-:Y:S01]  /*3490*/  @!P2 FMUL R82, R82, 16777216 ;  /* 0x4b8000005252a820 */ /* 0x000fe20000400000 */
[----:B------:R-:W-:Y:S01]  /*34a0*/  @!P2 FMUL R79, R79, 16777216 ;  /* 0x4b8000004f4fa820 */ /* 0x000fe20000400000 */
[----:B------:R-:W-:Y:S01]  /*34b0*/  @!P2 FMUL R78, R78, 16777216 ;  /* 0x4b8000004e4ea820 */ /* 0x000fe20000400000 */
[C---:B------:R-:W-:Y:S01]  /*34c0*/  FSETP.GEU.AND P1, PT, R152.reuse, 1.175494350822287508e-38, PT ;  /* 0x008000009800780b */ /* 0x040fe20003f2e000 */
[----:B------:R-:W-:Y:S01]  /*34d0*/  VIADD R11, R69, 0xc0cafb0d ;  /* 0xc0cafb0d450b7836 */ /* 0x000fe20000000000 */
[----:B------:R-:W-:Y:S01]  /*34e0*/  FSETP.GEU.AND P5, PT, |R151|, 1.175494350822287508e-38, PT ;  /* 0x008000009700780b */ /* 0x000fe20003fae200 */
[----:B------:R-:W-:Y:S01]  /*34f0*/  @P6 FMUL R103, R103, 0.25 ;  /* 0x3e80000067676820 */ /* 0x000fe20000400000 */
[----:B------:R-:W-:Y:S01]  /*3500*/  FSETP.GEU.AND P2, PT, |R152|, 1.175494350822287508e-38, PT ;  /* 0x008000009800780b */ /* 0x000fe20003f4e200 */
[----:B------:R-:W-:Y:S01]  /*3510*/  @P6 FMUL R102, R102, 0.25 ;  /* 0x3e80000066666820 */ /* 0x000fe20000400000 */
[C---:B-1----:R-:W-:Y:S01]  /*3520*/  FMUL R36, R7.reuse, R107 ;  /* 0x0000006b07247220 */ /* 0x042fe20000400000 */
[C---:B------:R-:W-:Y:S01]  /*3530*/  FMUL R38, R7.reuse, R106 ;  /* 0x0000006a07267220 */ /* 0x040fe20000400000 */
[C---:B------:R-:W-:Y:S01]  /*3540*/  FMUL R43, R7.reuse, R87 ;  /* 0x00000057072b7220 */ /* 0x040fe20000400000 */
[C---:B------:R-:W-:Y:S01]  /*3550*/  FMUL R45, R7.reuse, R86 ;  /* 0x00000056072d7220 */ /* 0x040fe20000400000 */
[C---:B------:R-:W-:Y:S01]  /*3560*/  FMUL R44, R7.reuse, R83 ;  /* 0x00000053072c7220 */ /* 0x040fe20000400000 */
[C---:B------:R-:W-:Y:S01]  /*3570*/  FMUL R46, R7.reuse, R82 ;  /* 0x00000052072e7220 */ /* 0x040fe20000400000 */
[C---:B------:R-:W-:Y:S01]  /*3580*/  FMUL R51, R7.reuse, R79 ;  /* 0x0000004f07337220 */ /* 0x040fe20000400000 */
[----:B------:R-:W-:Y:S01]  /*3590*/  FMUL R53, R7, R78 ;  /* 0x0000004e07357220 */ /* 0x000fe20000400000 */
[----:B------:R-:W-:Y:S01]  /*35a0*/  FMUL R7, R152, 8388608 ;  /* 0x4b00000098077820 */ /* 0x000fe20000400000 */
[----:B------:R-:W-:Y:S01]  /*35b0*/  FSETP.GEU.AND P4, PT, R151, 1.175494350822287508e-38, PT ;  /* 0x008000009700780b */ /* 0x000fe20003f8e000 */
[----:B------:R-:W-:Y:S01]  /*35c0*/  @P6 FMUL R99, R99, 0.25 ;  /* 0x3e80000063636820 */ /* 0x000fe20000400000 */
[----:B------:R-:W-:Y:S01]  /*35d0*/  LOP3.LUT R3, R12, 0x70, RZ, 0xc0, !PT ;  /* 0x000000700c037812 */ /* 0x000fe200078ec0ff */
[----:B------:R-:W-:Y:S01]  /*35e0*/  @P6 FMUL R98, R98, 0.25 ;  /* 0x3e80000062626820 */ /* 0x000fe20000400000 */
[----:B------:R-:W-:Y:S01]  /*35f0*/  FSEL R52, R7, R152, !P1 ;  /* 0x0000009807347208 */ /* 0x000fe20004800000 */
[----:B------:R-:W-:Y:S01]  /*3600*/  @P0 FMUL R152, R152, 0.25 ;  /* 0x3e80000098980820 */ /* 0x000fe20000400000 */
[----:B------:R-:W-:Y:S01]  /*3610*/  LOP3.LUT R8, R13, 0xc, RZ, 0xc0, !PT ;  /* 0x0000000c0d087812 */ /* 0x000fe200078ec0ff */
[----:B------:R-:W-:Y:S01]  /*3620*/  @P6 FMUL R95, R95, 0.25 ;  /* 0x3e8000005f5f6820 */ /* 0x000fe20000400000 */
[----:B------:R-:W-:Y:S01]  /*3630*/  IADD3 R7, PT, PT, R52, -0x3f3504f3, RZ ;  /* 0xc0cafb0d34077810 */ /* 0x000fe20007ffe0ff */
[----:B------:R-:W-:Y:S01]  /*3640*/  @!P2 FMUL R152, R152, 16777216 ;  /* 0x4b8000009898a820 */ /* 0x000fe20000400000 */
[----:B------:R-:W-:Y:S01]  /*3650*/  IADD3 R3, PT, PT, R8, UR6, R3 ;  /* 0x0000000608037c10 */ /* 0x000fe2000fffe003 */
[----:B------:R-:W-:Y:S01]  /*3660*/  @P6 FMUL R94, R94, 0.25 ;  /* 0x3e8000005e5e6820 */ /* 0x000fe20000400000 */
[----:B------:R-:W-:Y:S01]  /*3670*/  LOP3.LUT R9, R7, 0xff800000, RZ, 0xc0, !PT ;  /* 0xff80000007097812 */ /* 0x000fe200078ec0ff */
[----:B------:R-:W-:Y:S01]  /*3680*/  MUFU.RCP R15, R152 ;  /* 0x00000098000f7308 */ /* 0x000fe20000001000 */
[----:B------:R-:W-:Y:S01]  /*3690*/  FSEL R7, R14, R151, !P4 ;  /* 0x000000970e077208 */ /* 0x000fe20006000000 */
[----:B------:R-:W-:Y:S01]  /*36a0*/  @P6 FMUL R151, R151, 0.25 ;  /* 0x3e80000097976820 */ /* 0x000fe20000400000 */
[----:B------:R-:W-:Y:S01]  /*36b0*/  LOP3.LUT R12, R11, 0xff800000, RZ, 0xc0, !PT ;  /* 0xff8000000b0c7812 */ /* 0x000fe200078ec0ff */
[----:B------:R-:W-:Y:S01]  /*36c0*/  @P6 FMUL R91, R91, 0.25 ;  /* 0x3e8000005b5b6820 */ /* 0x000fe20000400000 */
[----:B------:R-:W-:Y:S01]  /*36d0*/  FSEL R8, RZ, -23, P1 ;  /* 0xc1b80000ff087808 */ /* 0x000fe20000800000 */
[----:B------:R-:W-:Y:S01]  /*36e0*/  @!P5 FMUL R151, R151, 16777216 ;  /* 0x4b8000009797d820 */ /* 0x000fe20000400000 */
[----:B------:R-:W-:Y:S01]  /*36f0*/  I2FP.F32.S32 R11, R9 ;  /* 0x00000009000b7245 */ /* 0x000fe20000201400 */
[----:B------:R-:W-:Y:S01]  /*3700*/  @P6 FMUL R90, R90, 0.25 ;  /* 0x3e8000005a5a6820 */ /* 0x000fe20000400000 */
[----:B------:R-:W-:Y:S01]  /*3710*/  I2FP.F32.S32 R13, R12 ;  /* 0x0000000c000d7245 */ /* 0x000fe20000201400 */
[----:B------:R-:W-:Y:S01]  /*3720*/  @P0 FMUL R105, R105, 0.25 ;  /* 0x3e80000069690820 */ /* 0x000fe20000400000 */
[----:B------:R-:W-:Y:S01]  /*3730*/  FSETP.GEU.AND P1, PT, R150, 1.175494350822287508e-38, PT ;  /* 0x008000009600780b */ /* 0x000fe20003f2e000 */
[----:B------:R-:W-:Y:S01]  /*3740*/  FFMA.FTZ R8, R11, 1.1920928955078125e-07, R8 ;  /* 0x340000000b087823 */ /* 0x000fe20000010008 */
[----:B------:R-:W-:Y:S01]  /*3750*/  @P0 FMUL R104, R104, 0.25 ;  /* 0x3e80000068680820 */ /* 0x000fe20000400000 */
[----:B------:R-:W1:Y:S01]  /*3760*/  MUFU.RCP R11, R151 ;  /* 0x00000097000b7308 */ /* 0x000e620000001000 */
[----:B------:R-:W-:Y:S01]  /*3770*/  FFMA.FTZ R13, R13, 1.1920928955078125e-07, R10 ;  /* 0x340000000d0d7823 */ /* 0x000fe2000001000a */
[----:B------:R-:W-:Y:S01]  /*3780*/  FMUL R10, R150, 8388608 ;  /* 0x4b000000960a7820 */ /* 0x000fe20000400000 */
[----:B------:R-:W-:Y:S01]  /*3790*/  @P0 FMUL R85, R85, 0.25 ;  /* 0x3e80000055550820 */ /* 0x000fe20000400000 */
[----:B------:R-:W-:Y:S01]  /*37a0*/  @P0 FMUL R84, R84, 0.25 ;  /* 0x3e80000054540820 */ /* 0x000fe20000400000 */
[----:B------:R-:W-:Y:S01]  /*37b0*/  @P0 FMUL R81, R81, 0.25 ;  /* 0x3e80000051510820 */ /* 0x000fe20000400000 */
[----:B------:R-:W-:Y:S01]  /*37c0*/  @P0 FMUL R80, R80, 0.25 ;  /* 0x3e80000050500820 */ /* 0x000fe20000400000 */
        /* <DEDUP_REMOVED lines=10> */
[----:B------:R-:W-:Y:S01]  /*3870*/  FSEL R54, R10, R150, !P1 ;  /* 0x000000960a367208 */ /* 0x000fe20004800000 */
        /* <DEDUP_REMOVED lines=16> */
[----:B------:R-:W-:Y:S01]  /*3980*/  FSETP.GT.AND P0, PT, |R150|, 8.50705917302346158658e+37, PT ;  /* 0x7e8000009600780b */ /* 0x000fe20003f04200 */
[----:B------:R-:W-:-:S02]  /*3990*/  VIADD R11, R54, 0xc0cafb0d ;  /* 0xc0cafb0d360b7836 */ /* 0x000fc40000000000 */
        /* <DEDUP_REMOVED lines=8> */
[----:B------:R-:W-:Y:S01]  /*3a20*/  VIADD R15, R7, 0xc0cafb0d ;  /* 0xc0cafb0d070f7836 */ /* 0x000fe20000000000 */
[C---:B------:R-:W-:Y:S01]  /*3a30*/  FSETP.GEU.AND P2, PT, |R150|.reuse, 1.175494350822287508e-38, PT ;  /* 0x008000009600780b */ /* 0x040fe20003f4e200 */
[----:B------:R-:W1:Y:S01]  /*3a40*/  LDC R78, c[0x0][0x3e8] ;  /* 0x0000fa00ff4e7b82 */ /* 0x000e620000000800 */
[----:B------:R-:W-:Y:S01]  /*3a50*/  LOP3.LUT R11, R11, 0xff800000, RZ, 0xc0, !PT ;  /* 0xff8000000b0b7812 */ /* 0x000fe200078ec0ff */
[----:B------:R-:W-:Y:S01]  /*3a60*/  @P0 FMUL R150, R150, 0.25 ;  /* 0x3e80000096960820 */ /* 0x000fe20000400000 */
[----:B------:R-:W-:Y:S01]  /*3a70*/  IADD3 R9, PT, PT, R52, -R9, RZ ;  /* 0x8000000934097210 */ /* 0x000fe20007ffe0ff */
[----:B------:R-:W-:Y:S01]  /*3a80*/  @P0 FMUL R101, R101, 0.25 ;  /* 0x3e80000065650820 */ /* 0x000fe20000400000 */
[----:B------:R-:W-:Y:S01]  /*3a90*/  LOP3.LUT R16, R15, 0xff800000, RZ, 0xc0, !PT ;  /* 0xff8000000f107812 */ /* 0x000fe200078ec0ff */
[----:B------:R-:W-:Y:S01]  /*3aa0*/  @P0 FMUL R100, R100, 0.25 ;  /* 0x3e80000064640820 */ /* 0x000fe20000400000 */
[----:B------:R-:W-:Y:S01]  /*3ab0*/  FSEL R10, RZ, -23, P1 ;  /* 0xc1b80000ff0a7808 */ /* 0x000fe20000800000 */
[----:B------:R-:W-:Y:S01]  /*3ac0*/  FADD R9, R9, -1 ;  /* 0xbf80000009097421 */ /* 0x000fe20000000000 */
[----:B------:R-:W-:Y:S01]  /*3ad0*/  I2FP.F32.S32 R15, R11 ;  /* 0x0000000b000f7245 */ /* 0x000fe20000201400 */
[----:B------:R-:W-:Y:S01]  /*3ae0*/  @P0 FMUL R97, R97, 0.25 ;  /* 0x3e80000061610820 */ /* 0x000fe20000400000 */
[----:B------:R-:W-:Y:S01]  /*3af0*/  F2FP.BF16.F32.PACK_AB R56, R49, R50 ;  /* 0x000000323138723e */ /* 0x000fe200000010ff */
[----:B------:R-:W-:-:S02]  /*3b00*/  IMAD.MOV.U32 R50, RZ, RZ, 0x3dc6b27f ;  /* 0x3dc6b27fff327424 */ /* 0x000fc400078e00ff */
[----:B------:R-:W-:Y:S01]  /*3b10*/  @!P2 FMUL R150, R150, 16777216 ;  /* 0x4b8000009696a820 */ /* 0x000fe20000400000 */
[----:B------:R-:W-:Y:S01]  /*3b20*/  FFMA.FTZ R15, R15, 1.1920928955078125e-07, R10 ;  /* 0x340000000f0f7823 */ /* 0x000fe2000001000a */
[----:B------:R-:W-:Y:S01]  /*3b30*/  @P0 FMUL R96, R96, 0.25 ;  /* 0x3e80000060600820 */ /* 0x000fe20000400000 */
[----:B------:R-:W-:Y:S01]  /*3b40*/  FFMA.FTZ R10, R9, R50, -0.16845393180847167969 ;  /* 0xbe2c7f30090a7423 */ /* 0x000fe20000010032 */
[----:B------:R-:W2:Y:S01]  /*3b50*/  MUFU.RCP R23, R150 ;  /* 0x0000009600177308 */ /* 0x000ea20000001000 */
[----:B------:R-:W-:Y:S01]  /*3b60*/  @P0 FMUL R93, R93, 0.25 ;  /* 0x3e8000005d5d0820 */ /* 0x000fe20000400000 */
[----:B------:R-:W-:Y:S01]  /*3b70*/  @P0 FMUL R92, R92, 0.25 ;  /* 0x3e8000005c5c0820 */ /* 0x000fe20000400000 */
[----:B------:R-:W-:Y:S01]  /*3b80*/  FFMA.FTZ R10, R9, R10, 0.1716887056827545166 ;  /* 0x3e2fcf2a090a7423 */ /* 0x000fe2000001000a */
[----:B------:R-:W-:Y:S01]  /*3b90*/  @P0 FMUL R89, R89, 0.25 ;  /* 0x3e80000059590820 */ /* 0x000fe20000400000 */
[----:B------:R-:W-:Y:S01]  /*3ba0*/  @P0 FMUL R88, R88, 0.25 ;  /* 0x3e80000058580820 */ /* 0x000fe20000400000 */
[----:B------:R-:W-:Y:S01]  /*3bb0*/  @!P2 FMUL R101, R101, 16777216 ;  /* 0x4b8000006565a820 */ /* 0x000fe20000400000 */
[----:B------:R-:W-:Y:S01]  /*3bc0*/  FFMA.FTZ R10, R9, R10, -0.17900948226451873779 ;  /* 0xbe374e43090a7423 */ /* 0x000fe2000001000a */
[----:B------:R-:W-:Y:S01]  /*3bd0*/  @!P2 FMUL R100, R100, 16777216 ;  /* 0x4b8000006464a820 */ /* 0x000fe20000400000 */
[----:B------:R-:W-:Y:S01]  /*3be0*/  @!P2 FMUL R97, R97, 16777216 ;  /* 0x4b8000006161a820 */ /* 0x000fe20000400000 */
[----:B------:R-:W-:Y:S01]  /*3bf0*/  @!P2 FMUL R96, R96, 16777216 ;  /* 0x4b8000006060a820 */ /* 0x000fe20000400000 */
[----:B------:R-:W-:Y:S01]  /*3c00*/  FFMA.FTZ R10, R9, R10, 0.20512372255325317383 ;  /* 0x3e520bf4090a7423 */ /* 0x000fe2000001000a */
[----:B------:R-:W-:Y:S01]  /*3c10*/  @!P2 FMUL R93, R93, 16777216 ;  /* 0x4b8000005d5da820 */ /* 0x000fe20000400000 */
[----:B------:R-:W-:Y:S01]  /*3c20*/  @!P2 FMUL R92, R92, 16777216 ;  /* 0x4b8000005c5ca820 */ /* 0x000fe20000400000 */
[----:B------:R-:W-:Y:S01]  /*3c30*/  @!P2 FMUL R89, R89, 16777216 ;  /* 0x4b8000005959a820 */ /* 0x000fe20000400000 */
[----:B------:R-:W-:Y:S01]  /*3c40*/  FFMA.FTZ R10, R9, R10, -0.24046532809734344482 ;  /* 0xbe763c8b090a7423 */ /* 0x000fe2000001000a */
[----:B------:R-:W-:Y:S01]  /*3c50*/  @!P2 FMUL R88, R88, 16777216 ;  /* 0x4b8000005858a820 */ /* 0x000fe20000400000 */
[C---:B--2---:R-:W-:Y:S01]  /*3c60*/  FMUL R24, R23.reuse, R101 ;  /* 0x0000006517187220 */ /* 0x044fe20000400000 */
[----:B------:R-:W-:Y:S01]  /*3c70*/  FMUL R25, R23, R100 ;  /* 0x0000006417197220 */ /* 0x000fe20000400000 */
[----:B------:R-:W-:Y:S01]  /*3c80*/  FFMA.FTZ R10, R9, R10, 0.28857114911079406738 ;  /* 0x3e93bf99090a7423 */ /* 0x000fe2000001000a */
[C---:B------:R-:W-:Y:S01]  /*3c90*/  FMUL R31, R23.reuse, R97 ;  /* 0x00000061171f7220 */ /* 0x040fe20000400000 */
[C---:B------:R-:W-:Y:S01]  /*3ca0*/  FMUL R26, R23.reuse, R96 ;  /* 0x00000060171a7220 */ /* 0x040fe20000400000 */
[C---:B------:R-:W-:Y:S01]  /*3cb0*/  FMUL R32, R23.reuse, R93 ;  /* 0x0000005d17207220 */ /* 0x040fe20000400000 */
[C---:B------:R-:W-:Y:S01]  /*3cc0*/  FMUL R33, R23.reuse, R92 ;  /* 0x0000005c17217220 */ /* 0x040fe20000400000 */
[C---:B------:R-:W-:Y:S01]  /*3cd0*/  FMUL R39, R23.reuse, R89 ;  /* 0x0000005917277220 */ /* 0x040fe20000400000 */
[----:B------:R-:W-:Y:S01]  /*3ce0*/  FMUL R34, R23, R88 ;  /* 0x0000005817227220 */ /* 0x000fe20000400000 */
[----:B------:R-:W-:Y:S01]  /*3cf0*/  SHF.R.U32.HI R23, RZ, 0x5, R0 ;  /* 0x00000005ff177819 */ /* 0x000fe20000011600 */
[----:B------:R-:W-:Y:S01]  /*3d00*/  FFMA.FTZ R10, R9, R10, -0.36067417263984680176 ;  /* 0xbeb8aa49090a7423 */ /* 0x000fe2000001000a */
[----:B------:R-:W-:Y:S01]  /*3d10*/  F2FP.BF16.F32.PACK_AB R57, R41, R42 ;  /* 0x0000002a2939723e */ /* 0x000fe200000010ff */
[----:B------:R-:W-:Y:S01]  /*3d20*/  IMAD.IADD R11, R54, 0x1, -R11 ;  /* 0x00000001360b7824 */ /* 0x000fe200078e0a0b */
[----:B------:R-:W-:Y:S01]  /*3d30*/  SGXT.U32 R23, R23, 0x3 ;  /* 0x000000031717781a */ /* 0x000fe20000000000 */
[----:B------:R-:W-:Y:S01]  /*3d40*/  FFMA.FTZ R10, R9, R10, 0.48089820146560668945 ;  /* 0x3ef6384a090a7423 */ /* 0x000fe2000001000a */
[----:B------:R-:W-:Y:S01]  /*3d50*/  F2FP.BF16.F32.PACK_AB R41, R25, R26 ;  /* 0x0000001a1929723e */ /* 0x000fe200000010ff */
[----:B------:R-:W-:Y:S01]  /*3d60*/  FADD R11, R11, -1 ;  /* 0xbf8000000b0b7421 */ /* 0x000fe20000000000 */
[----:B------:R-:W-:Y:S01]  /*3d70*/  F2FP.BF16.F32.PACK_AB R49, R40, R47 ;  /* 0x0000002f2831723e */ /* 0x000fe200000010ff */
[----:B------:R-:W-:Y:S01]  /*3d80*/  FFMA.FTZ R10, R9, R10, -0.72134751081466674805 ;  /* 0xbf38aa3b090a7423 */ /* 0x000fe2000001000a */
[----:B-1----:R-:W-:Y:S01]  /*3d90*/  IMAD R23, R23, R78, RZ ;  /* 0x0000004e17177224 */ /* 0x002fe200078e02ff */
[----:B------:R-:W-:Y:S01]  /*3da0*/  F2FP.BF16.F32.PACK_AB R40, R33, R34 ;  /* 0x000000222128723e */ /* 0x000fe200000010ff */
[----:B------:R-:W-:-:S02]  /*3db0*/  IMAD.IADD R12, R69, 0x1, -R12 ;  /* 0x00000001450c7824 */ /* 0x000fc400078e0a0c */
[C---:B------:R-:W-:Y:S01]  /*3dc0*/  FMUL R10, R9.reuse, R10 ;  /* 0x0000000a090a7220 */ /* 0x040fe20000400000 */
[----:B------:R-:W-:Y:S01]  /*3dd0*/  IMAD R25, R78, 0x8, R23 ;  /* 0x000000084e197824 */ /* 0x000fe200078e0217 */
[----:B------:R-:W-:Y:S01]  /*3de0*/  F2FP.BF16.F32.PACK_AB R33, R24, R31 ;  /* 0x0000001f1821723e */ /* 0x000fe200000010ff */
[----:B------:R-:W-:Y:S01]  /*3df0*/  FADD R12, R12, -1 ;  /* 0xbf8000000c0c7421 */ /* 0x000fe20000000000 */
[C---:B------:R-:W-:Y:S01]  /*3e00*/  FMUL R10, R9.reuse, R10 ;  /* 0x0000000a090a7220 */ /* 0x040fe20000400000 */
[C---:B------:R-:W-:Y:S01]  /*3e10*/  IMAD R24, R78.reuse, 0x8, R25 ;  /* 0x000000084e187824 */ /* 0x040fe200078e0219 */
[----:B------:R-:W-:Y:S01]  /*3e20*/  FSEL R14, RZ, -23, P4 ;  /* 0xc1b80000ff0e7808 */ /* 0x000fe20002000000 */
[----:B------:R1:W-:Y:S01]  /*3e30*/  STS.64 [R5+UR6+0x80], R40 ;  /* 0x0000802805007988 */ /* 0x0003e20008000a06 */
[----:B------:R-:W-:Y:S01]  /*3e40*/  FFMA.FTZ R9, R9, 1.4426950216293334961, R10 ;  /* 0x3fb8aa3b09097823 */ /* 0x000fe2000001000a */
[C---:B------:R-:W-:Y:S01]  /*3e50*/  FFMA.FTZ R10, R11.reuse, R50, -0.16845393180847167969 ;  /* 0xbe2c7f300b0a7423 */ /* 0x040fe20000010032 */
[----:B------:R-:W-:Y:S01]  /*3e60*/  LEA R26, R78, R24, 0x3 ;  /* 0x000000184e1a7211 */ /* 0x000fe200078e18ff */
[----:B------:R-:W-:Y:S01]  /*3e70*/  STS.64 [R5+UR6], R56 ;  /* 0x0000003805007988 */ /* 0x000fe20008000a06 */
[----:B------:R-:W-:Y:S01]  /*3e80*/  I2FP.F32.S32 R17, R16 ;  /* 0x0000001000117245 */ /* 0x000fe20000201400 */
[C---:B------:R-:W-:Y:S01]  /*3e90*/  FFMA.FTZ R10, R11.reuse, R10, 0.1716887056827545166 ;  /* 0x3e2fcf2a0b0a7423 */ /* 0x040fe2000001000a */
[----:B------:R-:W-:Y:S01]  /*3ea0*/  F2FP.BF16.F32.PACK_AB R32, R32, R39 ;  /* 0x000000272020723e */ /* 0x000fe200000010ff */
[----:B------:R-:W-:Y:S01]  /*3eb0*/  IMAD R31, R78, 0x8, R26 ;  /* 0x000000084e1f7824 */ /* 0x000fe200078e021a */
[----:B------:R-:W-:Y:S01]  /*3ec0*/  F2FP.BF16.F32.PACK_AB R48, R48, R55 ;  /* 0x000000373030723e */ /* 0x000fe200000010ff */
[----:B------:R-:W-:Y:S01]  /*3ed0*/  FFMA.FTZ R10, R11, R10, -0.17900948226451873779 ;  /* 0xbe374e430b0a7423 */ /* 0x000fe2000001000a */
[----:B------:R-:W-:Y:S01]  /*3ee0*/  F2FP.BF16.F32.PACK_AB R39, R22, R29 ;  /* 0x0000001d1627723e */ /* 0x000fe200000010ff */
[----:B------:R-:W-:-:S02]  /*3ef0*/  IMAD R29, R78, 0x8, R31 ;  /* 0x000000084e1d7824 */ /* 0x000fc400078e021f */
[----:B------:R-:W-:Y:S01]  /*3f00*/  FFMA.FTZ R14, R17, 1.1920928955078125e-07, R14 ;  /* 0x34000000110e7823 */ /* 0x000fe2000001000e */
[----:B------:R-:W-:Y:S01]  /*3f10*/  FFMA.FTZ R10, R11, R10, 0.20512372255325317383 ;  /* 0x3e520bf40b0a7423 */ /* 0x000fe2000001000a */
[----:B-1----:R-:W-:Y:S01]  /*3f20*/  F2FP.BF16.F32.PACK_AB R41, R18, R27 ;  /* 0x0000001b1229723e */ /* 0x002fe200000010ff */
[----:B------:R-:W-:Y:S01]  /*3f30*/  STS.64 [R5+UR6+0x100], R48 ;  /* 0x0001003005007988 */ /* 0x000fe20008000a06 */
[----:B------:R-:W-:Y:S01]  /*3f40*/  LOP3.LUT R17, R5, 0x40, RZ, 0x3c, !PT ;  /* 0x0000004005117812 */ /* 0x000fe200078e3cff */
[----:B------:R-:W-:Y:S02]  /*3f50*/  IMAD R27, R78, 0x8, R29 ;  /* 0x000000084e1b7824 */ /* 0x000fe400078e021d */
[----:B------:R-:W-:Y:S01]  /*3f60*/  FFMA.FTZ R10, R11, R10, -0.24046532809734344482 ;  /* 0xbe763c8b0b0a7423 */ /* 0x000fe2000001000a */
[----:B------:R1:W-:Y:S01]  /*3f70*/  STS.64 [R5+UR6+0x180], R32 ;  /* 0x0001802005007988 */ /* 0x0003e20008000a06 */
[----:B------:R-:W-:Y:S01]  /*3f80*/  IMAD.IADD R16, R7, 0x1, -R16 ;  /* 0x0000000107107824 */ /* 0x000fe200078e0a10 */
[----:B------:R-:W-:Y:S01]  /*3f90*/  F2FP.BF16.F32.PACK_AB R47, R38, R45 ;  /* 0x0000002d262f723e */ /* 0x000fe200000010ff */
[C---:B------:R-:W-:Y:S01]  /*3fa0*/  FFMA.FTZ R10, R11.reuse, R10, 0.28857114911079406738 ;  /* 0x3e93bf990b0a7423 */ /* 0x040fe2000001000a */
[----:B------:R-:W-:Y:S01]  /*3fb0*/  F2FP.BF16.F32.PACK_AB R46, R46, R53 ;  /* 0x000000352e2e723e */ /* 0x000fe200000010ff */
[----:B------:R-:W-:Y:S01]  /*3fc0*/  FADD R16, R16, -1 ;  /* 0xbf80000010107421 */ /* 0x000fe20000000000 */
[----:B------:R-:W-:Y:S01]  /*3fd0*/  F2FP.BF16.F32.PACK_AB R43, R36, R43 ;  /* 0x0000002b242b723e */ /* 0x000fe200000010ff */
[C---:B------:R-:W-:Y:S01]  /*3fe0*/  FFMA.FTZ R10, R11.reuse, R10, -0.36067417263984680176 ;  /* 0xbeb8aa490b0a7423 */ /* 0x040fe2000001000a */
[----:B------:R-:W-:Y:S01]  /*3ff0*/  F2FP.BF16.F32.PACK_AB R42, R44, R51 ;  /* 0x000000332c2a723e */ /* 0x000fe200000010ff */
[----:B------:R-:W-:Y:S01]  /*4000*/  STS.64 [R17+UR6+0x2000], R46 ;  /* 0x0020002e11007988 */ /* 0x000fe20008000a06 */
[----:B------:R-:W-:Y:S01]  /*4010*/  F2FP.BF16.F32.PACK_AB R38, R30, R37 ;  /* 0x000000251e26723e */ /* 0x000fe200000010ff */
[C---:B------:R-:W-:Y:S01]  /*4020*/  FFMA.FTZ R10, R11.reuse, R10, 0.48089820146560668945 ;  /* 0x3ef6384a0b0a7423 */ /* 0x040fe2000001000a */
[----:B-1----:R-:W-:Y:S01]  /*4030*/  FFMA.FTZ R5, R12, R50, -0.16845393180847167969 ;  /* 0xbe2c7f300c057423 */ /* 0x002fe20000010032 */
[----:B------:R-:W-:Y:S01]  /*4040*/  LEA R32, R78, R27, 0x3 ;  /* 0x0000001b4e207211 */ /* 0x000fe200078e18ff */
[----:B------:R-:W-:Y:S01]  /*4050*/  STS.64 [R17+UR6+0x2100], R42 ;  /* 0x0021002a11007988 */ /* 0x000fe20008000a06 */
[----:B------:R-:W-:Y:S01]  /*4060*/  F2FP.BF16.F32.PACK_AB R40, R28, R35 ;  /* 0x000000231c28723e */ /* 0x000fe200000010ff */
[----:B------:R-:W-:Y:S01]  /*4070*/  FFMA.FTZ R5, R12, R5, 0.1716887056827545166 ;  /* 0x3e2fcf2a0c057423 */ /* 0x000fe20000010005 */
[C---:B------:R-:W-:Y:S01]  /*4080*/  FFMA.FTZ R10, R11.reuse, R10, -0.72134751081466674805 ;  /* 0xbf38aa3b0b0a7423 */ /* 0x040fe2000001000a */
[----:B------:R-:W-:Y:S01]  /*4090*/  IMAD R33, R78, 0x8, R32 ;  /* 0x000000084e217824 */ /* 0x000fe200078e0220 */
[----:B------:R1:W-:Y:S01]  /*40a0*/  STS.64 [R17+UR6+0x2080], R38 ;  /* 0x0020802611007988 */ /* 0x0003e20008000a06 */
[----:B------:R-:W-:Y:S01]  /*40b0*/  FFMA.FTZ R5, R12, R5, -0.17900948226451873779 ;  /* 0xbe374e430c057423 */ /* 0x000fe20000010005 */
[C---:B------:R-:W-:Y:S01]  /*40c0*/  FMUL R10, R11.reuse, R10 ;  /* 0x0000000a0b0a7220 */ /* 0x040fe20000400000 */
[----:B------:R-:W-:Y:S01]  /*40d0*/  ISETP.GE.U32.AND P0, PT, R52, 0x7f800000, PT ;  /* 0x7f8000003400780c */ /* 0x000fe20003f06070 */
[----:B------:R2:W-:Y:S01]  /*40e0*/  STS.64 [R17+UR6+0x2180], R40 ;  /* 0x0021802811007988 */ /* 0x0005e20008000a06 */
[----:B------:R-:W-:Y:S01]  /*40f0*/  FFMA.FTZ R5, R12, R5, 0.20512372255325317383 ;  /* 0x3e520bf40c057423 */ /* 0x000fe20000010005 */
[----:B------:R-:W-:Y:S01]  /*4100*/  LEA R35, R78, R33, 0x3 ;  /* 0x000000214e237211 */ /* 0x000fe200078e18ff */
[----:B------:R-:W-:Y:S01]  /*4110*/  FMUL R10, R11, R10 ;  /* 0x0000000a0b0a7220 */ /* 0x000fe20000400000 */
[----:B------:R-:W-:Y:S01]  /*4120*/  ISETP.GE.U32.AND P4, PT, R54, 0x7f800000, PT ;  /* 0x7f8000003600780c */ /* 0x000fe20003f86070 */
[----:B------:R-:W-:Y:S01]  /*4130*/  FFMA.FTZ R5, R12, R5, -0.24046532809734344482 ;  /* 0xbe763c8b0c057423 */ /* 0x000fe20000010005 */
[----:B------:R-:W-:Y:S01]  /*4140*/  ISETP.GE.U32.AND P6, PT, R69, 0x7f800000, PT ;  /* 0x7f8000004500780c */ /* 0x000fe20003fc6070 */
[----:B------:R-:W-:-:S02]  /*4150*/  IMAD R37, R78, 0x8, R35 ;  /* 0x000000084e257824 */ /* 0x000fc400078e0223 */
[----:B------:R-:W-:Y:S01]  /*4160*/  FFMA.FTZ R10, R11, 1.4426950216293334961, R10 ;  /* 0x3fb8aa3b0b0a7823 */ /* 0x000fe2000001000a */
[----:B------:R-:W-:Y:S01]  /*4170*/  FFMA.FTZ R5, R12, R5, 0.28857114911079406738 ;  /* 0x3e93bf990c057423 */ /* 0x000fe20000010005 */
[----:B------:R-:W-:Y:S01]  /*4180*/  ISETP.GE.U32.AND P5, PT, R7, 0x7f800000, PT ;  /* 0x7f8000000700780c */ /* 0x000fe20003fa6070 */
[----:B-1----:R-:W-:Y:S02]  /*4190*/  IMAD R39, R78, 0x8, R37 ;  /* 0x000000084e277824 */ /* 0x002fe400078e0225 */
[----:B--2---:R-:W-:Y:S01]  /*41a0*/  FFMA.FTZ R17, R16, R50, -0.16845393180847167969 ;  /* 0xbe2c7f3010117423 */ /* 0x004fe20000010032 */
[----:B------:R-:W-:Y:S01]  /*41b0*/  FFMA.FTZ R5, R12, R5, -0.36067417263984680176 ;  /* 0xbeb8aa490c057423 */ /* 0x000fe20000010005 */
[----:B------:R-:W-:Y:S01]  /*41c0*/  FADD R75, R15, R10 ;  /* 0x0000000a0f4b7221 */ /* 0x000fe20000000000 */
[----:B------:R-:W-:Y:S01]  /*41d0*/  FADD R18, R8, R9 ;  /* 0x0000000908127221 */ /* 0x000fe20000000000 */
[----:B------:R-:W-:Y:S01]  /*41e0*/  FFMA.FTZ R17, R16, R17, 0.1716887056827545166 ;  /* 0x3e2fcf2a10117423 */ /* 0x000fe20000010011 */
[----:B------:R-:W-:Y:S01]  /*41f0*/  LEA R41, R78, R39, 0x3 ;  /* 0x000000274e297211 */ /* 0x000fe200078e18ff */
[----:B------:R-:W-:Y:S01]  /*4200*/  FFMA.FTZ R5, R12, R5, 0.48089820146560668945 ;  /* 0x3ef6384a0c057423 */ /* 0x000fe20000010005 */
[----:B------:R-:W1:Y:S01]  /*4210*/  LDC.64 R10, c[0x0][0x398] ;  /* 0x0000e600ff0a7b82 */ /* 0x000e620000000a00 */
[----:B------:R-:W-:Y:S01]  /*4220*/  FFMA.FTZ R17, R16, R17, -0.17900948226451873779 ;  /* 0xbe374e4310117423 */ /* 0x000fe20000010011 */
[----:B0-----:R-:W-:Y:S01]  /*4230*/  UIMAD UR4, UR7, UR4, URZ ;  /* 0x00000004070472a4 */ /* 0x001fe2000f8e02ff */
[----:B------:R-:W-:Y:S01]  /*4240*/  FFMA.FTZ R5, R12, R5, -0.72134751081466674805 ;  /* 0xbf38aa3b0c057423 */ /* 0x000fe20000010005 */
[----:B------:R-:W-:-:S02]  /*4250*/  IMAD R43, R78, 0x8, R41 ;  /* 0x000000084e2b7824 */ /* 0x000fc400078e0229 */
[----:B------:R-:W-:Y:S02]  /*4260*/  FFMA.FTZ R17, R16, R17, 0.20512372255325317383 ;  /* 0x3e520bf410117423 */ /* 0x000fe40000010011 */
[----:B------:R-:W-:Y:S01]  /*4270*/  BAR.SYNC.DEFER_BLOCKING 0x0 ;  /* 0x0000000000007b1d */ /* 0x000fe20000010000 */
[----:B------:R-:W-:Y:S01]  /*4280*/  FMUL R5, R12, R5 ;  /* 0x000000050c057220 */ /* 0x000fe20000400000 */
[----:B------:R-:W-:Y:S02]  /*4290*/  IMAD R45, R78, 0x8, R43 ;  /* 0x000000084e2d7824 */ /* 0x000fe400078e022b */
[----:B------:R-:W-:Y:S01]  /*42a0*/  FFMA.FTZ R17, R16, R17, -0.24046532809734344482 ;  /* 0xbe763c8b10117423 */ /* 0x000fe20000010011 */
[----:B------:R-:W-:Y:S02]  /*42b0*/  @P4 IMAD.MOV.U32 R9, RZ, RZ, 0x7f800000 ;  /* 0x7f800000ff094424 */ /* 0x000fe400078e00ff */
[----:B------:R-:W-:Y:S01]  /*42c0*/  FMUL R5, R12, R5 ;  /* 0x000000050c057220 */ /* 0x000fe20000400000 */
[----:B------:R-:W-:-:S02]  /*42d0*/  IMAD R47, R78, 0x8, R45 ;  /* 0x000000084e2f7824 */ /* 0x000fc400078e022d */
[----:B------:R-:W-:Y:S01]  /*42e0*/  FFMA.FTZ R17, R16, R17, 0.28857114911079406738 ;  /* 0x3e93bf9910117423 */ /* 0x000fe20000010011 */
[----:B------:R-:W-:Y:S02]  /*42f0*/  @P6 IMAD.MOV.U32 R8, RZ, RZ, 0x7f800000 ;  /* 0x7f800000ff086424 */ /* 0x000fe400078e00ff */
[----:B------:R-:W-:Y:S01]  /*4300*/  FFMA.FTZ R12, R12, 1.4426950216293334961, R5 ;  /* 0x3fb8aa3b0c0c7823 */ /* 0x000fe20000010005 */
[----:B------:R-:W-:Y:S02]  /*4310*/  @P0 IMAD.MOV.U32 R5, RZ, RZ, 0x7f800000 ;  /* 0x7f800000ff050424 */ /* 0x000fe400078e00ff */
[----:B------:R-:W-:Y:S01]  /*4320*/  FFMA.FTZ R17, R16, R17, -0.36067417263984680176 ;  /* 0xbeb8aa4910117423 */ /* 0x000fe20000010011 */
[----:B------:R-:W-:Y:S01]  /*4330*/  LEA R49, R78, R47, 0x3 ;  /* 0x0000002f4e317211 */ /* 0x000fe200078e18ff */
[----:B------:R-:W-:Y:S01]  /*4340*/  USHF.L.U32 UR8, UR4, 0x1, URZ ;  /* 0x0000000104087899 */ /* 0x000fe200080006ff */
[----:B------:R-:W-:Y:S01]  /*4350*/  @P0 FFMA.FTZ R18, R52, R5, +INF ;  /* 0x7f80000034120423 */ /* 0x000fe20000010005 */
[----:B------:R-:W-:Y:S01]  /*4360*/  FFMA.FTZ R17, R16, R17, 0.48089820146560668945 ;  /* 0x3ef6384a10117423 */ /* 0x000fe20000010011 */
[----:B------:R-:W-:-:S02]  /*4370*/  IMAD R5, R2, UR5, RZ ;  /* 0x0000000502057c24 */ /* 0x000fc4000f8e02ff */
[----:B------:R-:W-:Y:S01]  /*4380*/  @P4 FFMA.FTZ R75, R54, R9, +INF ;  /* 0x7f800000364b4423 */ /* 0x000fe20000010009 */
[----:B------:R-:W-:Y:S02]  /*4390*/  IMAD R51, R78, 0x8, R49 ;  /* 0x000000084e337824 */ /* 0x000fe400078e0231 */
[----:B------:R-:W-:Y:S01]  /*43a0*/  FFMA.FTZ R17, R16, R17, -0.72134751081466674805 ;  /* 0xbf38aa3b10117423 */ /* 0x000fe20000010011 */
[----:B------:R-:W-:Y:S01]  /*43b0*/  FADD R74, R13, R12 ;  /* 0x0000000c0d4a7221 */ /* 0x000fe20000000000 */
[----:B------:R-:W-:Y:S01]  /*43c0*/  SHF.L.U32 R9, R5, 0x1, RZ ;  /* 0x0000000105097819 */ /* 0x000fe200000006ff */
[----:B------:R-:W-:Y:S02]  /*43d0*/  IMAD R53, R78, 0x8, R51 ;  /* 0x000000084e357824 */ /* 0x000fe400078e0233 */
[----:B------:R-:W-:Y:S01]  /*43e0*/  FMUL R17, R16, R17 ;  /* 0x0000001110117220 */ /* 0x000fe20000400000 */
[----:B------:R-:W-:Y:S01]  /*43f0*/  @P6 FFMA.FTZ R74, R69, R8, +INF ;  /* 0x7f800000454a6423 */ /* 0x000fe20000010008 */
[----:B------:R-:W-:Y:S01]  /*4400*/  UIMAD.WIDE UR4, UR4, 0x2, URZ ;  /* 0x00000002040478a5 */ /* 0x000fe2000f8e02ff */
[----:B------:R-:W-:-:S04]  /*4410*/  IMAD.HI R8, R5, 0x2, RZ ;  /* 0x0000000205087827 */ /* 0x000fc800078e02ff */
[----:B------:R-:W-:Y:S01]  /*4420*/  FMUL R17, R16, R17 ;  /* 0x0000001110117220 */ /* 0x000fe20000400000 */
[----:B-1----:R-:W-:Y:S01]  /*4430*/  IADD3 R72, P4, P6, R9, UR8, R10 ;  /* 0x0000000809487c10 */ /* 0x002fe2000fe9e00a */
[----:B------:R-:W0:Y:S01]  /*4440*/  LDS.64 R80, [R4+UR6] ;  /* 0x0000000604507984 */ /* 0x000e220008000a00 */
[----:B------:R-:W-:Y:S02]  /*4450*/  IMAD R55, R78, 0x8, R53 ;  /* 0x000000084e377824 */ /* 0x000fe400078e0235 */
[----:B------:R-:W-:Y:S01]  /*4460*/  FFMA.FTZ R17, R16, 1.4426950216293334961, R17 ;  /* 0x3fb8aa3b10117823 */ /* 0x000fe20000010011 */
[----:B------:R-:W-:Y:S01]  /*4470*/  @P5 IMAD.MOV.U32 R12, RZ, RZ, 0x7f800000 ;  /* 0x7f800000ff0c5424 */ /* 0x000fe200078e00ff */
[----:B------:R-:W-:Y:S01]  /*4480*/  IADD3.X R96, PT, PT, R8, UR5, R11, P4, P6 ;  /* 0x0000000508607c10 */ /* 0x000fe2000a7ec40b */
[----:B------:R-:W1:Y:S01]  /*4490*/  LDS.64 R82, [R4+UR6+0x200] ;  /* 0x0002000604527984 */ /* 0x000e620008000a00 */
[----:B------:R-:W-:Y:S01]  /*44a0*/  FADD R76, R14, R17 ;  /* 0x000000110e4c7221 */ /* 0x000fe20000000000 */
[----:B------:R-:W-:Y:S01]  /*44b0*/  LEA R57, R78, R55, 0x3 ;  /* 0x000000374e397211 */ /* 0x000fe200078e18ff */
[----:B------:R-:W-:Y:S01]  /*44c0*/  @P5 FFMA.FTZ R76, R7, R12, +INF ;  /* 0x7f800000074c5423 */ /* 0x000fe2000001000c */
[-C--:B------:R-:W-:Y:S01]  /*44d0*/  LEA R8, P6, R23, R72.reuse, 0x1 ;  /* 0x0000004817087211 */ /* 0x080fe200078c08ff */
[----:B------:R-:W2:Y:S01]  /*44e0*/  LDS.64 R84, [R4+UR6+0x400] ;  /* 0x0004000604547984 */ /* 0x000ea20008000a00 */
[-C--:B------:R-:W-:Y:S01]  /*44f0*/  LEA R12, P4, R24, R72.reuse, 0x1 ;  /* 0x00000048180c7211 */ /* 0x080fe200078808ff */
[C---:B------:R-:W-:Y:S01]  /*4500*/  IMAD R59, R78.reuse, 0x8, R57 ;  /* 0x000000084e3b7824 */ /* 0x040fe200078e0239 */
[----:B------:R-:W-:Y:S01]  /*4510*/  LEA R10, P5, R25, R72, 0x1 ;  /* 0x00000048190a7211 */ /* 0x000fe200078a08ff */
[----:B------:R-:W3:Y:S01]  /*4520*/  LDS.64 R86, [R4+UR6+0x600] ;  /* 0x0006000604567984 */ /* 0x000ee20008000a00 */
[----:B------:R-:W-:Y:S01]  /*4530*/  LEA.HI.X.SX32 R9, R23, R96, 0x1, P6 ;  /* 0x0000006017097211 */ /* 0x000fe200030f0eff */
[----:B------:R-:W-:Y:S01]  /*4540*/  IMAD R61, R78, 0x8, R59 ;  /* 0x000000084e3d7824 */ /* 0x000fe200078e023b */
[----:B------:R-:W-:Y:S01]  /*4550*/  LEA R14, P6, R26, R72, 0x1 ;  /* 0x000000481a0e7211 */ /* 0x000fe200078c08ff */
[----:B------:R-:W4:Y:S01]  /*4560*/  LDS.64 R88, [R4+UR6+0x800] ;  /* 0x0008000604587984 */ /* 0x000f220008000a00 */
[----:B------:R-:W-:Y:S01]  /*4570*/  LEA.HI.X.SX32 R13, R24, R96, 0x1, P4 ;  /* 0x00000060180d7211 */ /* 0x000fe200020f0eff */
[----:B------:R-:W-:Y:S01]  /*4580*/  IMAD R63, R78, 0x8, R61 ;  /* 0x000000084e3f7824 */ /* 0x000fe200078e023d */
[----:B------:R-:W-:Y:S01]  /*4590*/  LEA R22, P4, R29, R72, 0x1 ;  /* 0x000000481d167211 */ /* 0x000fe200078808ff */
[----:B------:R-:W5:Y:S01]  /*45a0*/  LDS.64 R90, [R4+UR6+0xa00] ;  /* 0x000a0006045a7984 */ /* 0x000f620008000a00 */
[----:B------:R-:W-:Y:S01]  /*45b0*/  LEA.HI.X.SX32 R11, R25, R96, 0x1, P5 ;  /* 0x00000060190b7211 */ /* 0x000fe200028f0eff */
[----:B------:R-:W-:Y:S01]  /*45c0*/  IMAD.SHL.U32 R0, R0, 0x4, RZ ;  /* 0x0000000400007824 */ /* 0x000fe200078e00ff */
[----:B------:R-:W-:Y:S01]  /*45d0*/  LEA R16, P5, R31, R72, 0x1 ;  /* 0x000000481f107211 */ /* 0x000fe200078a08ff */
[----:B------:R-:W5:Y:S01]  /*45e0*/  LDS.64 R92, [R4+UR6+0xc00] ;  /* 0x000c0006045c7984 */ /* 0x000f620008000a00 */
[----:B------:R-:W-:Y:S01]  /*45f0*/  LEA.HI.X.SX32 R15, R26, R96, 0x1, P6 ;  /* 0x000000601a0f7211 */ /* 0x000fe200030f0eff */
[----:B------:R-:W1:Y:S01]  /*4600*/  LDCU UR4, c[0x0][0x3ec] ;  /* 0x00007d80ff0477ac */ /* 0x000e620008000800 */
[----:B------:R-:W-:Y:S01]  /*4610*/  LEA R24, P6, R27, R72, 0x1 ;  /* 0x000000481b187211 */ /* 0x000fe200078c08ff */
[----:B------:R-:W5:Y:S01]  /*4620*/  LDS.64 R94, [R4+UR6+0xe00] ;  /* 0x000e0006045e7984 */ /* 0x000f620008000a00 */
[----:B------:R-:W-:-:S02]  /*4630*/  LEA.HI.X.SX32 R23, R29, R96, 0x1, P4 ;  /* 0x000000601d177211 */ /* 0x000fc400020f0eff */
[----:B------:R-:W-:Y:S02]  /*4640*/  LEA R28, P4, R33, R72, 0x1 ;  /* 0x00000048211c7211 */ /* 0x000fe400078808ff */
[----:B------:R-:W-:Y:S02]  /*4650*/  LEA.HI.X.SX32 R17, R31, R96, 0x1, P5 ;  /* 0x000000601f117211 */ /* 0x000fe400028f0eff */
[----:B------:R-:W-:Y:S02]  /*4660*/  LEA R26, P5, R32, R72, 0x1 ;  /* 0x00000048201a7211 */ /* 0x000fe400078a08ff */
[----:B------:R-:W-:Y:S01]  /*4670*/  LEA.HI.X.SX32 R25, R27, R96, 0x1, P6 ;  /* 0x000000601b197211 */ /* 0x000fe200030f0eff */
[----:B0-----:R-:W-:Y:S01]  /*4680*/  STG.E.U16 desc[UR10][R8.64], R80 ;  /* 0x0000005008007986 */ /* 0x001fe2000c10150a */
[----:B------:R-:W-:Y:S02]  /*4690*/  LEA R30, P6, R35, R72, 0x1 ;  /* 0x00000048231e7211 */ /* 0x000fe400078c08ff */
[----:B------:R-:W-:-:S02]  /*46a0*/  LEA.HI.X.SX32 R29, R33, R96, 0x1, P4 ;  /* 0x00000060211d7211 */ /* 0x000fc400020f0eff */
[----:B------:R-:W-:Y:S01]  /*46b0*/  LEA R34, P4, R39, R72, 0x1 ;  /* 0x0000004827227211 */ /* 0x000fe200078808ff */
[----:B-1----:R-:W-:Y:S01]  /*46c0*/  STG.E.U16 desc[UR10][R10.64], R82 ;  /* 0x000000520a007986 */ /* 0x002fe2000c10150a */
[----:B------:R-:W-:Y:S01]  /*46d0*/  LEA R65, R78, R63, 0x3 ;  /* 0x0000003f4e417211 */ /* 0x000fe200078e18ff */
[----:B------:R-:W-:Y:S01]  /*46e0*/  UIMAD UR4, UR7, UR4, URZ ;  /* 0x00000004070472a4 */ /* 0x000fe2000f8e02ff */
[----:B------:R-:W-:Y:S01]  /*46f0*/  LEA.HI.X.SX32 R27, R32, R96, 0x1, P5 ;  /* 0x00000060201b7211 */ /* 0x000fe200028f0eff */
[----:B--2---:R0:W-:Y:S01]  /*4700*/  STG.E.U16 desc[UR10][R12.64], R84 ;  /* 0x000000540c007986 */ /* 0x0041e2000c10150a */
[----:B------:R-:W-:Y:S01]  /*4710*/  LEA R32, P5, R37, R72, 0x1 ;  /* 0x0000004825207211 */ /* 0x000fe200078a08ff */
[----:B------:R-:W-:Y:S01]  /*4720*/  IMAD R66, R78, 0x8, R65 ;  /* 0x000000084e427824 */ /* 0x000fe200078e0241 */
[----:B------:R-:W-:Y:S01]  /*4730*/  LEA.HI.X.SX32 R31, R35, R96, 0x1, P6 ;  /* 0x00000060231f7211 */ /* 0x000fe200030f0eff */
[----:B---3--:R1:W-:Y:S01]  /*4740*/  STG.E.U16 desc[UR10][R14.64], R86 ;  /* 0x000000560e007986 */ /* 0x0083e2000c10150a */
[----:B------:R-:W-:Y:S01]  /*4750*/  LEA R36, P6, R41, R72, 0x1 ;  /* 0x0000004829247211 */ /* 0x000fe200078c08ff */
[----:B------:R-:W-:Y:S01]  /*4760*/  USHF.L.U32 UR7, UR4, 0x2, URZ ;  /* 0x0000000204077899 */ /* 0x000fe200080006ff */
[----:B------:R-:W-:Y:S01]  /*4770*/  LEA.HI.X.SX32 R35, R39, R96, 0x1, P4 ;  /* 0x0000006027237211 */ /* 0x000fe200020f0eff */
[----:B----4-:R2:W-:Y:S01]  /*4780*/  STG.E.U16 desc[UR10][R16.64], R88 ;  /* 0x0000005810007986 */ /* 0x0105e2000c10150a */
[----:B------:R-:W-:Y:S01]  /*4790*/  LEA R40, P4, R45, R72, 0x1 ;  /* 0x000000482d287211 */ /* 0x000fe200078808ff */
[----:B------:R-:W-:Y:S01]  /*47a0*/  UIMAD.WIDE UR4, UR4, 0x4, URZ ;  /* 0x00000004040478a5 */ /* 0x000fe2000f8e02ff */
[----:B------:R-:W-:Y:S01]  /*47b0*/  LEA.HI.X.SX32 R33, R37, R96, 0x1, P5 ;  /* 0x0000006025217211 */ /* 0x000fe200028f0eff */
[----:B-----5:R3:W-:Y:S01]  /*47c0*/  STG.E.U16 desc[UR10][R22.64], R90 ;  /* 0x0000005a16007986 */ /* 0x0207e2000c10150a */
[----:B------:R-:W-:Y:S01]  /*47d0*/  LEA R38, P5, R43, R72, 0x1 ;  /* 0x000000482b267211 */ /* 0x000fe200078a08ff */
[----:B0-----:R-:W0:Y:S01]  /*47e0*/  LDC.64 R12, c[0x0][0x3a0] ;  /* 0x0000e800ff0c7b82 */ /* 0x001e220000000a00 */
[----:B------:R-:W-:Y:S01]  /*47f0*/  LEA.HI.X.SX32 R37, R41, R96, 0x1, P6 ;  /* 0x0000006029257211 */ /* 0x000fe200030f0eff */
[----:B------:R4:W-:Y:S01]  /*4800*/  STG.E.U16 desc[UR10][R24.64], R92 ;  /* 0x0000005c18007986 */ /* 0x0009e2000c10150a */
[----:B------:R-:W-:-:S02]  /*4810*/  LEA R42, P6, R47, R72, 0x1 ;  /* 0x000000482f2a7211 */ /* 0x000fc400078c08ff */
[----:B------:R-:W-:Y:S01]  /*4820*/  LEA.HI.X.SX32 R41, R45, R96, 0x1, P4 ;  /* 0x000000602d297211 */ /* 0x000fe200020f0eff */
[----:B------:R5:W-:Y:S01]  /*4830*/  STG.E.U16 desc[UR10][R26.64], R94 ;  /* 0x0000005e1a007986 */ /* 0x000be2000c10150a */
[----:B------:R-:W-:Y:S02]  /*4840*/  LEA R46, P4, R51, R72, 0x1 ;  /* 0x00000048332e7211 */ /* 0x000fe400078808ff */
[----:B------:R-:W-:Y:S02]  /*4850*/  LEA R67, R78, R66, 0x3 ;  /* 0x000000424e437211 */ /* 0x000fe400078e18ff */
[----:B------:R-:W-:Y:S02]  /*4860*/  LEA.HI.X.SX32 R39, R43, R96, 0x1, P5 ;  /* 0x000000602b277211 */ /* 0x000fe400028f0eff */
[----:B------:R-:W-:Y:S02]  /*4870*/  LEA R44, P5, R49, R72, 0x1 ;  /* 0x00000048312c7211 */ /* 0x000fe400078a08ff */
[----:B------:R-:W-:-:S02]  /*4880*/  LEA.HI.X.SX32 R43, R47, R96, 0x1, P6 ;  /* 0x000000602f2b7211 */ /* 0x000fc400030f0eff */
[----:B------:R-:W-:Y:S02]  /*4890*/  FSETP.NEU.AND P2, PT, R52, RZ, PT ;  /* 0x000000ff3400720b */ /* 0x000fe40003f4d000 */
[----:B------:R-:W-:Y:S02]  /*48a0*/  LEA R48, P6, R53, R72, 0x1 ;  /* 0x0000004835307211 */ /* 0x000fe400078c08ff */
[----:B------:R-:W-:Y:S02]  /*48b0*/  LEA.HI.X.SX32 R47, R51, R96, 0x1, P4 ;  /* 0x00000060332f7211 */ /* 0x000fe400020f0eff */
[----:B------:R-:W-:Y:S02]  /*48c0*/  LEA R52, P4, R57, R72, 0x1 ;  /* 0x0000004839347211 */ /* 0x000fe400078808ff */
[----:B------:R-:W-:Y:S01]  /*48d0*/  FSETP.NEU.AND P1, PT, R69, RZ, PT ;  /* 0x000000ff4500720b */ /* 0x000fe20003f2d000 */
[----:B------:R-:W-:Y:S01]  /*48e0*/  IMAD R69, R78, 0x8, R67 ;  /* 0x000000084e457824 */ /* 0x000fe200078e0243 */
[----:B------:R-:W-:-:S02]  /*48f0*/  LEA.HI.X.SX32 R45, R49, R96, 0x1, P5 ;  /* 0x00000060312d7211 */ /* 0x000fc400028f0eff */
[----:B------:R-:W-:Y:S01]  /*4900*/  FSETP.NEU.AND P0, PT, R54, RZ, PT ;  /* 0x000000ff3600720b */ /* 0x000fe20003f0d000 */
[C---:B------:R-:W-:Y:S01]  /*4910*/  IMAD R71, R78.reuse, 0x8, R69 ;  /* 0x000000084e477824 */ /* 0x040fe200078e0245 */
[----:B------:R-:W-:Y:S02]  /*4920*/  LEA R50, P5, R55, R72, 0x1 ;  /* 0x0000004837327211 */ /* 0x000fe400078a08ff */
[----:B------:R-:W-:Y:S01]  /*4930*/  LEA.HI.X.SX32 R49, R53, R96, 0x1, P6 ;  /* 0x0000006035317211 */ /* 0x000fe200030f0eff */
[C---:B------:R-:W-:Y:S01]  /*4940*/  IMAD R73, R78.reuse, 0x8, R71 ;  /* 0x000000084e497824 */ /* 0x040fe200078e0247 */
[----:B------:R-:W-:Y:S02]  /*4950*/  LEA R54, P6, R59, R72, 0x1 ;  /* 0x000000483b367211 */ /* 0x000fe400078c08ff */
[----:B------:R-:W-:Y:S01]  /*4960*/  LEA.HI.X.SX32 R53, R57, R96, 0x1, P4 ;  /* 0x0000006039357211 */ /* 0x000fe200020f0eff */
[----:B------:R-:W-:Y:S01]  /*4970*/  IMAD R77, R78, 0x8, R73 ;  /* 0x000000084e4d7824 */ /* 0x000fe200078e0249 */
[----:B------:R-:W-:-:S02]  /*4980*/  LEA R58, P4, R63, R72, 0x1 ;  /* 0x000000483f3a7211 */ /* 0x000fc400078808ff */
[----:B------:R-:W-:Y:S02]  /*4990*/  LEA.HI.X.SX32 R51, R55, R96, 0x1, P5 ;  /* 0x0000006037337211 */ /* 0x000fe400028f0eff */
[----:B------:R-:W-:Y:S02]  /*49a0*/  LEA R56, P5, R61, R72, 0x1 ;  /* 0x000000483d387211 */ /* 0x000fe400078a08ff */
[----:B------:R-:W-:Y:S02]  /*49b0*/  LEA.HI.X.SX32 R55, R59, R96, 0x1, P6 ;  /* 0x000000603b377211 */ /* 0x000fe400030f0eff */
[----:B------:R-:W-:Y:S02]  /*49c0*/  LEA R60, P6, R65, R72, 0x1 ;  /* 0x00000048413c7211 */ /* 0x000fe400078c08ff */
[----:B------:R-:W-:Y:S02]  /*49d0*/  LEA.HI.X.SX32 R59, R63, R96, 0x1, P4 ;  /* 0x000000603f3b7211 */ /* 0x000fe400020f0eff */
[----:B------:R-:W-:-:S02]  /*49e0*/  LEA R64, P4, R67, R72, 0x1 ;  /* 0x0000004843407211 */ /* 0x000fc400078808ff */
[-C--:B------:R-:W-:Y:S02]  /*49f0*/  LEA.HI.X.SX32 R57, R61, R96.reuse, 0x1, P5 ;  /* 0x000000603d397211 */ /* 0x080fe400028f0eff */
[----:B------:R-:W-:Y:S02]  /*4a00*/  LEA.HI.X.SX32 R61, R65, R96, 0x1, P6 ;  /* 0x00000060413d7211 */ /* 0x000fe400030f0eff */
[----:B------:R-:W-:Y:S02]  /*4a10*/  LEA R4, P6, R69, R72, 0x1 ;  /* 0x0000004845047211 */ /* 0x000fe400078c08ff */
[----:B------:R-:W-:Y:S02]  /*4a20*/  LEA.HI.X.SX32 R65, R67, R96, 0x1, P4 ;  /* 0x0000006043417211 */ /* 0x000fe400020f0eff */
[----:B------:R-:W-:Y:S02]  /*4a30*/  LEA R68, P4, R73, R72, 0x1 ;  /* 0x0000004849447211 */ /* 0x000fe400078808ff */
[----:B------:R-:W-:-:S02]  /*4a40*/  LEA.HI.X.SX32 R5, R69, R96, 0x1, P6 ;  /* 0x0000006045057211 */ /* 0x000fc400030f0eff */
[----:B------:R-:W-:Y:S02]  /*4a50*/  LEA.HI.X.SX32 R69, R73, R96, 0x1, P4 ;  /* 0x0000006049457211 */ /* 0x000fe400020f0eff */
[----:B------:R-:W-:Y:S02]  /*4a60*/  FSETP.NEU.AND P4, PT, R7, RZ, PT ;  /* 0x000000ff0700720b */ /* 0x000fe40003f8d000 */
[----:B------:R-:W-:Y:S02]  /*4a70*/  PRMT R7, R80, 0x7632, R7 ;  /* 0x0000763250077816 */ /* 0x000fe40000000007 */
[----:B-1----:R-:W-:Y:S02]  /*4a80*/  PRMT R15, R82, 0x7632, R15 ;  /* 0x00007632520f7816 */ /* 0x002fe4000000000f */
[----:B------:R-:W-:Y:S01]  /*4a90*/  PRMT R8, R84, 0x7632, R8 ;  /* 0x0000763254087816 */ /* 0x000fe20000000008 */
[----:B------:R-:W-:Y:S01]  /*4aa0*/  STG.E.U16 desc[UR10][R28.64], R7 ;  /* 0x000000071c007986 */ /* 0x000fe2000c10150a */
[----:B--2---:R-:W-:-:S02]  /*4ab0*/  PRMT R17, R86, 0x7632, R17 ;  /* 0x0000763256117816 */ /* 0x004fc40000000011 */
[----:B------:R-:W-:Y:S01]  /*4ac0*/  PRMT R88, R88, 0x7632, R88 ;  /* 0x0000763258587816 */ /* 0x000fe20000000058 */
[----:B------:R1:W-:Y:S01]  /*4ad0*/  STG.E.U16 desc[UR10][R30.64], R15 ;  /* 0x0000000f1e007986 */ /* 0x0003e2000c10150a */
[----:B---3--:R-:W-:Y:S02]  /*4ae0*/  PRMT R90, R90, 0x7632, R90 ;  /* 0x000076325a5a7816 */ /* 0x008fe4000000005a */
[----:B----4-:R-:W-:Y:S01]  /*4af0*/  PRMT R92, R92, 0x7632, R92 ;  /* 0x000076325c5c7816 */ /* 0x010fe2000000005c */
[----:B------:R2:W-:Y:S01]  /*4b00*/  STG.E.U16 desc[UR10][R32.64], R8 ;  /* 0x0000000820007986 */ /* 0x0005e2000c10150a */
[----:B-----5:R-:W-:Y:S02]  /*4b10*/  PRMT R94, R94, 0x7632, R94 ;  /* 0x000076325e5e7816 */ /* 0x020fe4000000005e */
[----:B------:R-:W-:Y:S01]  /*4b20*/  LEA R62, P5, R66, R72, 0x1 ;  /* 0x00000048423e7211 */ /* 0x000fe200078a08ff */
[----:B------:R3:W-:Y:S01]  /*4b30*/  STG.E.U16 desc[UR10][R34.64], R17 ;  /* 0x0000001122007986 */ /* 0x0007e2000c10150a */
[----:B------:R-:W-:-:S02]  /*4b40*/  LEA R78, R78, R77, 0x3 ;  /* 0x0000004d4e4e7211 */ /* 0x000fc400078e18ff */
[----:B------:R-:W-:Y:S01]  /*4b50*/  LEA.HI.X.SX32 R63, R66, R96, 0x1, P5 ;  /* 0x00000060423f7211 */ /* 0x000fe200028f0eff */
[----:B------:R4:W-:Y:S01]  /*4b60*/  STG.E.U16 desc[UR10][R36.64], R88 ;  /* 0x0000005824007986 */ /* 0x0009e2000c10150a */
[-C--:B------:R-:W-:Y:S02]  /*4b70*/  LEA R66, P5, R71, R72.reuse, 0x1 ;  /* 0x0000004847427211 */ /* 0x080fe400078a08ff */
[----:B-1----:R-:W-:Y:S01]  /*4b80*/  PRMT R30, R81, 0x7632, R30 ;  /* 0x00007632511e7816 */ /* 0x002fe2000000001e */
[----:B------:R-:W-:Y:S01]  /*4b90*/  STG.E.U16 desc[UR10][R38.64], R90 ;  /* 0x0000005a26007986 */ /* 0x000fe2000c10150a */
[----:B------:R-:W-:Y:S02]  /*4ba0*/  PRMT R31, R83, 0x7632, R31 ;  /* 0x00007632531f7816 */ /* 0x000fe4000000001f */
[----:B------:R-:W-:Y:S01]  /*4bb0*/  LEA R70, P6, R77, R72, 0x1 ;  /* 0x000000484d467211 */ /* 0x000fe200078c08ff */
[----:B------:R-:W-:Y:S01]  /*4bc0*/  STG.E.U16 desc[UR10][R40.64], R92 ;  /* 0x0000005c28007986 */ /* 0x000fe2000c10150a */
[----:B------:R-:W-:-:S02]  /*4bd0*/  LEA.HI.X.SX32 R67, R71, R96, 0x1, P5 ;  /* 0x0000006047437211 */ /* 0x000fc400028f0eff */
[----:B--2---:R-:W-:Y:S01]  /*4be0*/  PRMT R32, R85, 0x7632, R32 ;  /* 0x0000763255207816 */ /* 0x004fe20000000020 */
[----:B------:R-:W-:Y:S01]  /*4bf0*/  STG.E.U16 desc[UR10][R42.64], R94 ;  /* 0x0000005e2a007986 */ /* 0x000fe2000c10150a */
[----:B------:R-:W-:Y:S02]  /*4c00*/  LEA R72, P5, R78, R72, 0x1 ;  /* 0x000000484e487211 */ /* 0x000fe400078a08ff */
[----:B------:R-:W-:Y:S01]  /*4c10*/  PRMT R10, R87, 0x7632, R10 ;  /* 0x00007632570a7816 */ /* 0x000fe2000000000a */
[----:B------:R-:W-:Y:S01]  /*4c20*/  STG.E.U16 desc[UR10][R44.64], R81 ;  /* 0x000000512c007986 */ /* 0x000fe2000c10150a */
[----:B------:R-:W-:Y:S02]  /*4c30*/  PRMT R33, R89, 0x7632, R33 ;  /* 0x0000763259217816 */ /* 0x000fe40000000021 */
[----:B---3--:R-:W-:Y:S01]  /*4c40*/  PRMT R34, R91, 0x7632, R34 ;  /* 0x000076325b227816 */ /* 0x008fe20000000022 */
[----:B------:R-:W-:Y:S01]  /*4c50*/  STG.E.U16 desc[UR10][R46.64], R83 ;  /* 0x000000532e007986 */ /* 0x000fe2000c10150a */
[----:B------:R-:W-:-:S02]  /*4c60*/  LEA.HI.X.SX32 R71, R77, R96, 0x1, P6 ;  /* 0x000000604d477211 */ /* 0x000fc400030f0eff */
[----:B------:R-:W-:Y:S01]  /*4c70*/  PRMT R35, R93, 0x7632, R35 ;  /* 0x000076325d237816 */ /* 0x000fe20000000023 */
[----:B------:R-:W-:Y:S01]  /*4c80*/  STG.E.U16 desc[UR10][R48.64], R85 ;  /* 0x0000005530007986 */ /* 0x000fe2000c10150a */
[----:B------:R-:W-:Y:S02]  /*4c90*/  LEA.HI.X.SX32 R73, R78, R96, 0x1, P5 ;  /* 0x000000604e497211 */ /* 0x000fe400028f0eff */
[----:B----4-:R-:W-:Y:S01]  /*4ca0*/  PRMT R36, R95, 0x7632, R36 ;  /* 0x000076325f247816 */ /* 0x010fe20000000024 */
[----:B------:R-:W-:Y:S01]  /*4cb0*/  STG.E.U16 desc[UR10][R50.64], R87 ;  /* 0x0000005732007986 */ /* 0x000fe2000c10150a */
[----:B------:R-:W-:Y:S02]  /*4cc0*/  FSEL R18, R18, -INF , P2 ;  /* 0xff80000012127808 */ /* 0x000fe40001000000 */
[----:B------:R-:W-:Y:S01]  /*4cd0*/  FSEL R7, R74, -INF , P1 ;  /* 0xff8000004a077808 */ /* 0x000fe20000800000 */
[----:B------:R-:W-:Y:S01]  /*4ce0*/  STG.E.U16 desc[UR10][R52.64], R89 ;  /* 0x0000005934007986 */ /* 0x000fe2000c10150a */
[----:B------:R-:W-:Y:S01]  /*4cf0*/  FSEL R75, R75, -INF , P0 ;  /* 0xff8000004b4b7808 */ /* 0x000fe20000000000 */
[----:B------:R-:W-:Y:S01]  /*4d00*/  FFMA R8, R18, 0.69314718246459960938, R19 ;  /* 0x3f31721812087823 */ /* 0x000fe20000000013 */
[----:B------:R-:W-:Y:S01]  /*4d10*/  FSEL R76, R76, -INF , P4 ;  /* 0xff8000004c4c7808 */ /* 0x000fe20002000000 */
[----:B------:R-:W-:Y:S01]  /*4d20*/  STG.E.U16 desc[UR10][R54.64], R91 ;  /* 0x0000005b36007986 */ /* 0x000fe2000c10150a */
[----:B------:R-:W-:Y:S01]  /*4d30*/  FFMA R9, R7, 0.69314718246459960938, R6 ;  /* 0x3f31721807097823 */ /* 0x000fe20000000006 */
[----:B------:R-:W-:-:S02]  /*4d40*/  LOP3.LUT R0, R0, 0x70, RZ, 0xc0, !PT ;  /* 0x0000007000007812 */ /* 0x000fc400078ec0ff */
[----:B------:R-:W-:Y:S01]  /*4d50*/  STG.E.U16 desc[UR10][R56.64], R93 ;  /* 0x0000005d38007986 */ /* 0x000fe2000c10150a */
[----:B------:R-:W-:-:S03]  /*4d60*/  FFMA R11, R76, 0.69314718246459960938, R21 ;  /* 0x3f3172184c0b7823 */ /* 0x000fc60000000015 */
[----:B------:R-:W-:Y:S04]  /*4d70*/  STG.E.U16 desc[UR10][R58.64], R95 ;  /* 0x0000005f3a007986 */ /* 0x000fe8000c10150a */
[----:B------:R-:W-:Y:S04]  /*4d80*/  STG.E.U16 desc[UR10][R60.64], R30 ;  /* 0x0000001e3c007986 */ /* 0x000fe8000c10150a */
[----:B------:R-:W-:Y:S04]  /*4d90*/  STG.E.U16 desc[UR10][R62.64], R31 ;  /* 0x0000001f3e007986 */ /* 0x000fe8000c10150a */
[----:B------:R-:W-:Y:S04]  /*4da0*/  STG.E.U16 desc[UR10][R64.64], R32 ;  /* 0x0000002040007986 */ /* 0x000fe8000c10150a */
[----:B------:R1:W-:Y:S04]  /*4db0*/  STG.E.U16 desc[UR10][R4.64], R10 ;  /* 0x0000000a04007986 */ /* 0x0003e8000c10150a */
[----:B------:R2:W-:Y:S04]  /*4dc0*/  STG.E.U16 desc[UR10][R66.64], R33 ;  /* 0x0000002142007986 */ /* 0x0005e8000c10150a */
[----:B------:R2:W-:Y:S04]  /*4dd0*/  STG.E.U16 desc[UR10][R68.64], R34 ;  /* 0x0000002244007986 */ /* 0x0005e8000c10150a */
[----:B------:R2:W-:Y:S01]  /*4de0*/  STG.E.U16 desc[UR10][R70.64], R35 ;  /* 0x0000002346007986 */ /* 0x0005e2000c10150a */
[----:B-1----:R-:W-:Y:S01]  /*4df0*/  FFMA R10, R75, 0.69314718246459960938, R20 ;  /* 0x3f3172184b0a7823 */ /* 0x002fe20000000014 */
[----:B------:R-:W-:-:S02]  /*4e00*/  IMAD.SHL.U32 R5, R2, 0x4, RZ ;  /* 0x0000000402057824 */ /* 0x000fc400078e00ff */
[----:B------:R2:W-:Y:S01]  /*4e10*/  STG.E.U16 desc[UR10][R72.64], R36 ;  /* 0x0000002448007986 */ /* 0x0005e2000c10150a */
[----:B------:R-:W-:Y:S01]  /*4e20*/  IMAD.HI R2, R2, 0x4, RZ ;  /* 0x0000000402027827 */ /* 0x000fe200078e02ff */
[----:B------:R-:W-:Y:S01]  /*4e30*/  BAR.SYNC.DEFER_BLOCKING 0x0 ;  /* 0x0000000000007b1d */ /* 0x000fe20000010000 */
[----:B0-----:R-:W-:-:S04]  /*4e40*/  IADD3 R4, P0, P1, R5, UR7, R12 ;  /* 0x0000000705047c10 */ /* 0x001fc8000f91e00c */
[----:B------:R-:W-:Y:S01]  /*4e50*/  IADD3.X R5, PT, PT, R2, UR5, R13, P0, P1 ;  /* 0x0000000502057c10 */ /* 0x000fe200087e240d */
[----:B------:R2:W-:Y:S02]  /*4e60*/  STS.128 [R0+UR6], R8 ;  /* 0x0000000800007988 */ /* 0x0005e40008000c06 */
[----:B------:R-:W-:Y:S06]  /*4e70*/  BAR.SYNC.DEFER_BLOCKING 0x0 ;  /* 0x0000000000007b1d */ /* 0x000fec0000010000 */
[----:B------:R-:W-:Y:S05]  /*4e80*/  @P3 EXIT ;  /* 0x000000000000394d */ /* 0x000fea0003800000 */
[----:B------:R-:W0:Y:S04]  /*4e90*/  LDS R3, [R3] ;  /* 0x0000000003037984 */ /* 0x000e280000000800 */
[----:B0-----:R-:W-:Y:S01]  /*4ea0*/  STG.E desc[UR10][R4.64], R3 ;  /* 0x0000000304007986 */ /* 0x001fe2000c10190a */
[----:B------:R-:W-:Y:S05]  /*4eb0*/  EXIT ;  /* 0x000000000000794d */ /* 0x000fea0003800000 */
.L_x_2:
[----:B------:R-:W-:-:S00]  /*4ec0*/  BRA `(.L_x_2) ;  /* 0xfffffffc00fc7947 */ /* 0x000fc0000383ffff */
[----:B------:R-:W-:-:S00]  /*4ed0*/  NOP ;  /* 0x0000000000007918 */ /* 0x000fc00000000000 */
        /* <DEDUP_REMOVED lines=10> */
.L_x_3:


//--------------------- .nv.global.init           --------------------------
	.section	.nv.global.init,"aw",@progbits
.nv.global.init:
	.type		_$_str,@object
	.size		_$_str,(.L_0 - _$_str)
_$_str:
        /*0000*/ 	.byte	0x5f, 0x5f, 0x43, 0x55, 0x44, 0x41, 0x5f, 0x46, 0x54, 0x5a, 0x00
.L_0:


//--------------------- .nv.shared.attn_fwd       --------------------------
	.section	.nv.shared.attn_fwd,"aw",@nobits
	.sectionflags	@""
	.align	16
	.zero		1024


//--------------------- .nv.shared.reserved.0     --------------------------
	.section	.nv.shared.reserved.0,"aw",@nobits
	.weak		__nv_reservedSMEM_offset_0_alias
	.size		__nv_reservedSMEM_offset_0_alias, 0, 64
	.other		__nv_reservedSMEM_offset_0_alias,@"STO_CUDA_RESERVED_SHARED STV_DEFAULT"
__nv_reservedSMEM_offset_0_alias:
	.zero		0
	.zero		64


//--------------------- .nv.constant0.attn_fwd    --------------------------
	.section	.nv.constant0.attn_fwd,"a",@progbits
	.sectionflags	@""
	.align	4
.nv.constant0.attn_fwd:
	.zero		1032


//--------------------- SYMBOLS --------------------------

	.type		.nv.reservedSmem.offset0,@object
	.size		.nv.reservedSmem.offset0,0x4
	.type		.nv.reservedSmem.cap,@object
	.size		.nv.reservedSmem.cap,0x4
